	.target	sm_100a

	.elftype	@"ET_EXEC"


//--------------------- .note.nv.tkinfo           --------------------------
	.section	.note.nv.tkinfo,"",@"SHT_NOTE"
	.sectionflags	@"SHF_NOTE_NV_TKINFO"
	.tkinfo
        /*0018*/ 	.word	0x00000002
        /*0030*/ 	.string	""
        /*0030*/ 	.string	"ptxas"
        /*0030*/ 	.string	"Cuda compilation tools, release 13.0, V13.0.88"
        /*0030*/ 	.string	"Build cuda_13.0.r13.0/compiler.36424714_0"
        /*0030*/ 	.string	"-arch sm_100a -m 64 "



//--------------------- .note.nv.cuinfo           --------------------------
	.section	.note.nv.cuinfo,"",@"SHT_NOTE"
	.sectionflags	@"SHF_NOTE_NV_CUINFO"
        /*0018*/ 	.short	0x0002
        /*001a*/ 	.short	0x0064
        /*001c*/ 	.short	0x0082
	.zero		2


//--------------------- .nv.info                  --------------------------
	.section	.nv.info,"",@"SHT_CUDA_INFO"
	.align	4


	//----- nvinfo : EIATTR_REGCOUNT
	.align		4
        /*0000*/ 	.byte	0x04, 0x2f
        /*0002*/ 	.short	(.L_19 - .L_18)
	.align		4
.L_18:
        /*0004*/ 	.word	index@(_ZN7cutlass13device_kernelINS_4gemm6kernel13GemmUniversalIN4cute5tupleIJiiiiEEENS1_10collective13CollectiveMmaINS1_35MainloopSm100TmaUmmaWarpSpecializedILi2ELi2ELi4ENS5_IJNS4_1CILi2EEESB_NSA_ILi1EEEEEEEENS5_IJNSA_ILi64EEENSA_ILi256EEENSA_ILi128EEEEEENS_6half_tENS5_IJlSC_lEEESJ_SK_NS4_8TiledMMAINS4_8MMA_AtomIJNS4_20SM100_MMA_F16BF16_SSISJ_SJ_fLi64ELi256ELNS4_4UMMA5MajorE0ELSP_0ELNSO_7ScaleInE0ELSQ_0EEEEEENS4_6LayoutINS5_IJSC_SC_SC_EEENS5_IJNSA_ILi0EEESV_SV_EEEEENS5_IJNS4_10UnderscoreESY_SY_EEEEENS4_23SM90_TMA_LOAD_MULTICASTENS4_14ComposedLayoutINS4_7SwizzleILi3ELi4ELi3EEENS4_18smem_ptr_flag_bitsILi16EEENST_INS5_IJNSA_ILi8EEESF_EEENS5_IJSF_SC_EEEEEEEvNS4_8identityES11_S1B_vS1C_EENS_8epilogue10collective18CollectiveEpilogueINS1E_23Sm100TmaWarpSpecializedILi4ELi2ELi32ELb1ELb0EEEJSI_NS5_IJNST_ISF_SC_EES1J_EEESJ_SK_SJ_SK_NS1E_6fusion15FusionCallbacksIS1I_NS1L_17LinearCombinationISJ_fSJ_fLNS_15FloatRoundStyleE2EEESI_S1K_JEEENS4_5SM1004TMEM4LOAD26SM100_TMEM_LOAD_16dp256b8xENS4_13SM90_TMA_LOADES1B_NS4_17SM75_U32x4_LDSM_NENS4_14SM90_TMA_STOREES1B_NS4_17SM90_U32x4_STSM_NENS4_39AutoVectorizingCopyWithAssumedAlignmentILi128EEEEEEvvEEEEvNT_6ParamsE)
        /*0008*/ 	.word	0x0000007a


	//----- nvinfo : EIATTR_FRAME_SIZE
	.align		4
.L_19:
        /*000c*/ 	.byte	0x04, 0x11
        /*000e*/ 	.short	(.L_21 - .L_20)
	.align		4
.L_20:
        /*0010*/ 	.word	index@($__internal_2_$__cuda_sm10x_tcgen05_guardrail_trap_unallocated_columns_being_dealloced)
        /*0014*/ 	.word	0x00000000


	//----- nvinfo : EIATTR_FRAME_SIZE
	.align		4
.L_21:
        /*0018*/ 	.byte	0x04, 0x11
        /*001a*/ 	.short	(.L_23 - .L_22)
	.align		4
.L_22:
        /*001c*/ 	.word	index@($__internal_1_$__cuda_sm10x_tcgen05_guardrail_trap_phase_invalid_during_alloc)
        /*0020*/ 	.word	0x00000000


	//----- nvinfo : EIATTR_FRAME_SIZE
	.align		4
.L_23:
        /*0024*/ 	.byte	0x04, 0x11
        /*0026*/ 	.short	(.L_25 - .L_24)
	.align		4
.L_24:
        /*0028*/ 	.word	index@($__internal_0_$__cuda_sm10x_tcgen05_guardrail_trap_col_being_dealloced_not_returned_by_alloc)
        /*002c*/ 	.word	0x00000000


	//----- nvinfo : EIATTR_FRAME_SIZE
	.align		4
.L_25:
        /*0030*/ 	.byte	0x04, 0x11
        /*0032*/ 	.short	(.L_27 - .L_26)
	.align		4
.L_26:
        /*0034*/ 	.word	index@(_ZN7cutlass13device_kernelINS_4gemm6kernel13GemmUniversalIN4cute5tupleIJiiiiEEENS1_10collective13CollectiveMmaINS1_35MainloopSm100TmaUmmaWarpSpecializedILi2ELi2ELi4ENS5_IJNS4_1CILi2EEESB_NSA_ILi1EEEEEEEENS5_IJNSA_ILi64EEENSA_ILi256EEENSA_ILi128EEEEEENS_6half_tENS5_IJlSC_lEEESJ_SK_NS4_8TiledMMAINS4_8MMA_AtomIJNS4_20SM100_MMA_F16BF16_SSISJ_SJ_fLi64ELi256ELNS4_4UMMA5MajorE0ELSP_0ELNSO_7ScaleInE0ELSQ_0EEEEEENS4_6LayoutINS5_IJSC_SC_SC_EEENS5_IJNSA_ILi0EEESV_SV_EEEEENS5_IJNS4_10UnderscoreESY_SY_EEEEENS4_23SM90_TMA_LOAD_MULTICASTENS4_14ComposedLayoutINS4_7SwizzleILi3ELi4ELi3EEENS4_18smem_ptr_flag_bitsILi16EEENST_INS5_IJNSA_ILi8EEESF_EEENS5_IJSF_SC_EEEEEEEvNS4_8identityES11_S1B_vS1C_EENS_8epilogue10collective18CollectiveEpilogueINS1E_23Sm100TmaWarpSpecializedILi4ELi2ELi32ELb1ELb0EEEJSI_NS5_IJNST_ISF_SC_EES1J_EEESJ_SK_SJ_SK_NS1E_6fusion15FusionCallbacksIS1I_NS1L_17LinearCombinationISJ_fSJ_fLNS_15FloatRoundStyleE2EEESI_S1K_JEEENS4_5SM1004TMEM4LOAD26SM100_TMEM_LOAD_16dp256b8xENS4_13SM90_TMA_LOADES1B_NS4_17SM75_U32x4_LDSM_NENS4_14SM90_TMA_STOREES1B_NS4_17SM90_U32x4_STSM_NENS4_39AutoVectorizingCopyWithAssumedAlignmentILi128EEEEEEvvEEEEvNT_6ParamsE)
        /*0038*/ 	.word	0x00000000


	//----- nvinfo : EIATTR_MIN_STACK_SIZE
	.align		4
.L_27:
        /*003c*/ 	.byte	0x04, 0x12
        /*003e*/ 	.short	(.L_29 - .L_28)
	.align		4
.L_28:
        /*0040*/ 	.word	index@(_ZN7cutlass13device_kernelINS_4gemm6kernel13GemmUniversalIN4cute5tupleIJiiiiEEENS1_10collective13CollectiveMmaINS1_35MainloopSm100TmaUmmaWarpSpecializedILi2ELi2ELi4ENS5_IJNS4_1CILi2EEESB_NSA_ILi1EEEEEEEENS5_IJNSA_ILi64EEENSA_ILi256EEENSA_ILi128EEEEEENS_6half_tENS5_IJlSC_lEEESJ_SK_NS4_8TiledMMAINS4_8MMA_AtomIJNS4_20SM100_MMA_F16BF16_SSISJ_SJ_fLi64ELi256ELNS4_4UMMA5MajorE0ELSP_0ELNSO_7ScaleInE0ELSQ_0EEEEEENS4_6LayoutINS5_IJSC_SC_SC_EEENS5_IJNSA_ILi0EEESV_SV_EEEEENS5_IJNS4_10UnderscoreESY_SY_EEEEENS4_23SM90_TMA_LOAD_MULTICASTENS4_14ComposedLayoutINS4_7SwizzleILi3ELi4ELi3EEENS4_18smem_ptr_flag_bitsILi16EEENST_INS5_IJNSA_ILi8EEESF_EEENS5_IJSF_SC_EEEEEEEvNS4_8identityES11_S1B_vS1C_EENS_8epilogue10collective18CollectiveEpilogueINS1E_23Sm100TmaWarpSpecializedILi4ELi2ELi32ELb1ELb0EEEJSI_NS5_IJNST_ISF_SC_EES1J_EEESJ_SK_SJ_SK_NS1E_6fusion15FusionCallbacksIS1I_NS1L_17LinearCombinationISJ_fSJ_fLNS_15FloatRoundStyleE2EEESI_S1K_JEEENS4_5SM1004TMEM4LOAD26SM100_TMEM_LOAD_16dp256b8xENS4_13SM90_TMA_LOADES1B_NS4_17SM75_U32x4_LDSM_NENS4_14SM90_TMA_STOREES1B_NS4_17SM90_U32x4_STSM_NENS4_39AutoVectorizingCopyWithAssumedAlignmentILi128EEEEEEvvEEEEvNT_6ParamsE)
        /*0044*/ 	.word	0x00000000
.L_29:


//--------------------- .nv.compat                --------------------------
	.section	.nv.compat,"",@"SHT_CUDA_COMPAT_INFO"
	.align	4
        /*0000*/ 	.byte	0x02, 0x09, 0x01, 0x00, 0x02, 0x02, 0x02, 0x00, 0x02, 0x05, 0x05, 0x00, 0x03, 0x07, 0x01, 0x01
        /*0010*/ 	.byte	0x02, 0x03, 0x01, 0x00, 0x02, 0x06, 0x01, 0x00, 0x04, 0x0b, 0x08, 0x00, 0x09, 0x00, 0x00, 0x00
        /*0020*/ 	.byte	0x00, 0x00, 0x00, 0x00


//--------------------- .nv.info._ZN7cutlass13device_kernelINS_4gemm6kernel13GemmUniversalIN4cute5tupleIJiiiiEEENS1_10collective13CollectiveMmaINS1_35MainloopSm100TmaUmmaWarpSpecializedILi2ELi2ELi4ENS5_IJNS4_1CILi2EEESB_NSA_ILi1EEEEEEEENS5_IJNSA_ILi64EEENSA_ILi256EEENSA_ILi128EEEEEENS_6half_tENS5_IJlSC_lEEESJ_SK_NS4_8TiledMMAINS4_8MMA_AtomIJNS4_20SM100_MMA_F16BF16_SSISJ_SJ_fLi64ELi256ELNS4_4UMMA5MajorE0ELSP_0ELNSO_7ScaleInE0ELSQ_0EEEEEENS4_6LayoutINS5_IJSC_SC_SC_EEENS5_IJNSA_ILi0EEESV_SV_EEEEENS5_IJNS4_10UnderscoreESY_SY_EEEEENS4_23SM90_TMA_LOAD_MULTICASTENS4_14ComposedLayoutINS4_7SwizzleILi3ELi4ELi3EEENS4_18smem_ptr_flag_bitsILi16EEENST_INS5_IJNSA_ILi8EEESF_EEENS5_IJSF_SC_EEEEEEEvNS4_8identityES11_S1B_vS1C_EENS_8epilogue10collective18CollectiveEpilogueINS1E_23Sm100TmaWarpSpecializedILi4ELi2ELi32ELb1ELb0EEEJSI_NS5_IJNST_ISF_SC_EES1J_EEESJ_SK_SJ_SK_NS1E_6fusion15FusionCallbacksIS1I_NS1L_17LinearCombinationISJ_fSJ_fLNS_15FloatRoundStyleE2EEESI_S1K_JEEENS4_5SM1004TMEM4LOAD26SM100_TMEM_LOAD_16dp256b8xENS4_13SM90_TMA_LOADES1B_NS4_17SM75_U32x4_LDSM_NENS4_14SM90_TMA_STOREES1B_NS4_17SM90_U32x4_STSM_NENS4_39AutoVectorizingCopyWithAssumedAlignmentILi128EEEEEEvvEEEEvNT_6ParamsE --------------------------
	.section	.nv.info._ZN7cutlass13device_kernelINS_4gemm6kernel13GemmUniversalIN4cute5tupleIJiiiiEEENS1_10collective13CollectiveMmaINS1_35MainloopSm100TmaUmmaWarpSpecializedILi2ELi2ELi4ENS5_IJNS4_1CILi2EEESB_NSA_ILi1EEEEEEEENS5_IJNSA_ILi64EEENSA_ILi256EEENSA_ILi128EEEEEENS_6half_tENS5_IJlSC_lEEESJ_SK_NS4_8TiledMMAINS4_8MMA_AtomIJNS4_20SM100_MMA_F16BF16_SSISJ_SJ_fLi64ELi256ELNS4_4UMMA5MajorE0ELSP_0ELNSO_7ScaleInE0ELSQ_0EEEEEENS4_6LayoutINS5_IJSC_SC_SC_EEENS5_IJNSA_ILi0EEESV_SV_EEEEENS5_IJNS4_10UnderscoreESY_SY_EEEEENS4_23SM90_TMA_LOAD_MULTICASTENS4_14ComposedLayoutINS4_7SwizzleILi3ELi4ELi3EEENS4_18smem_ptr_flag_bitsILi16EEENST_INS5_IJNSA_ILi8EEESF_EEENS5_IJSF_SC_EEEEEEEvNS4_8identityES11_S1B_vS1C_EENS_8epilogue10collective18CollectiveEpilogueINS1E_23Sm100TmaWarpSpecializedILi4ELi2ELi32ELb1ELb0EEEJSI_NS5_IJNST_ISF_SC_EES1J_EEESJ_SK_SJ_SK_NS1E_6fusion15FusionCallbacksIS1I_NS1L_17LinearCombinationISJ_fSJ_fLNS_15FloatRoundStyleE2EEESI_S1K_JEEENS4_5SM1004TMEM4LOAD26SM100_TMEM_LOAD_16dp256b8xENS4_13SM90_TMA_LOADES1B_NS4_17SM75_U32x4_LDSM_NENS4_14SM90_TMA_STOREES1B_NS4_17SM90_U32x4_STSM_NENS4_39AutoVectorizingCopyWithAssumedAlignmentILi128EEEEEEvvEEEEvNT_6ParamsE,"",@"SHT_CUDA_INFO"
	.sectionflags	@""
	.align	4


	//----- nvinfo : EIATTR_CUDA_API_VERSION
	.align		4
        /*0000*/ 	.byte	0x04, 0x37
        /*0002*/ 	.short	(.L_31 - .L_30)
.L_30:
        /*0004*/ 	.word	0x00000082


	//----- nvinfo : EIATTR_KPARAM_INFO
	.align		4
.L_31:
        /*0008*/ 	.byte	0x04, 0x17
        /*000a*/ 	.short	(.L_33 - .L_32)
.L_32:
        /*000c*/ 	.word	0x00000000
        /*0010*/ 	.short	0x0000
        /*0012*/ 	.short	0x0000
        /*0014*/ 	.byte	0x00, 0xf0, 0x01, 0x20


	//----- nvinfo : EIATTR_AT_ENTRY_FRAGMENTS
	.align		4
.L_33:
        /*0018*/ 	.byte	0x04, 0x4f
        /*001a*/ 	.short	(.L_35 - .L_34)


	//   ....[0]....
.L_34:
        /*001c*/ 	.word	0x00000006


	//----- nvinfo : EIATTR_RESERVED_SMEM_USED
	.align		4
.L_35:
        /*0020*/ 	.byte	0x01, 0x41
	.zero		2


	//----- nvinfo : EIATTR_SPARSE_MMA_MASK
	.align		4
        /*0024*/ 	.byte	0x03, 0x50
        /*0026*/ 	.short	0x0000


	//----- nvinfo : EIATTR_TCGEN05_1CTA_USED
	.align		4
        /*0028*/ 	.byte	0x01, 0x51
	.zero		2


	//----- nvinfo : EIATTR_MAXREG_COUNT
	.align		4
        /*002c*/ 	.byte	0x03, 0x1b
        /*002e*/ 	.short	0x00ff


	//----- nvinfo : EIATTR_NUM_BARRIERS
	.align		4
        /*0030*/ 	.byte	0x02, 0x4c
        /*0032*/ 	.byte	0x07
	.zero		1


	//----- nvinfo : EIATTR_EXTERNS
	.align		4
        /*0034*/ 	.byte	0x04, 0x0f
        /*0036*/ 	.short	(.L_37 - .L_36)


	//   ....[0]....
	.align		4
.L_36:
        /*0038*/ 	.word	index@(__assertfail)


	//----- nvinfo : EIATTR_MERCURY_ISA_VERSION
	.align		4
.L_37:
        /*003c*/ 	.byte	0x03, 0x5f
        /*003e*/ 	.short	0x0101


	//----- nvinfo : EIATTR_INT_WARP_WIDE_INSTR_OFFSETS
	.align		4
        /*0040*/ 	.byte	0x04, 0x31
        /*0042*/ 	.short	(.L_39 - .L_38)


	//   ....[0]....
.L_38:
        /*0044*/ 	.word	0x000040e0


	//   ....[1]....
        /*0048*/ 	.word	0x00004100


	//   ....[2]....
        /*004c*/ 	.word	0x00004130


	//   ....[3]....
        /*0050*/ 	.word	0x00004c70


	//   ....[4]....
        /*0054*/ 	.word	0x00004ce0


	//   ....[5]....
        /*0058*/ 	.word	0x00004dc0


	//   ....[6]....
        /*005c*/ 	.word	0x00004e40


	//   ....[7]....
        /*0060*/ 	.word	0x00004f40


	//   ....[8]....
        /*0064*/ 	.word	0x00004fc0


	//   ....[9]....
        /*0068*/ 	.word	0x000050b0


	//   ....[10]....
        /*006c*/ 	.word	0x00005160


	//----- nvinfo : EIATTR_COOP_GROUP_MASK_REGIDS
	.align		4
.L_39:
        /*0070*/ 	.byte	0x04, 0x29
        /*0072*/ 	.short	(.L_41 - .L_40)


	//   ....[0]....
.L_40:
        /*0074*/ 	.word	0xffffffff


	//   ....[1]....
        /*0078*/ 	.word	0xffffffff


	//   ....[2]....
        /*007c*/ 	.word	0xffffffff


	//   ....[3]....
        /*0080*/ 	.word	0xffffffff


	//   ....[4]....
        /*0084*/ 	.word	0xffffffff


	//   ....[5]....
        /*0088*/ 	.word	0xffffffff


	//   ....[6]....
        /*008c*/ 	.word	0xffffffff


	//   ....[7]....
        /*0090*/ 	.word	0xffffffff


	//   ....[8]....
        /*0094*/ 	.word	0xffffffff


	//   ....[9]....
        /*0098*/ 	.word	0xffffffff


	//   ....[10]....
        /*009c*/ 	.word	0xffffffff


	//   ....[11]....
        /*00a0*/ 	.word	0xffffffff


	//   ....[12]....
        /*00a4*/ 	.word	0xffffffff


	//   ....[13]....
        /*00a8*/ 	.word	0xffffffff


	//----- nvinfo : EIATTR_COOP_GROUP_INSTR_OFFSETS
	.align		4
.L_41:
        /*00ac*/ 	.byte	0x04, 0x28
        /*00ae*/ 	.short	(.L_43 - .L_42)


	//   ....[0]....
.L_42:
        /*00b0*/ 	.word	0x00000080


	//   ....[1]....
        /*00b4*/ 	.word	0x000004f0


	//   ....[2]....
        /*00b8*/ 	.word	0x00000660


	//   ....[3]....
        /*00bc*/ 	.word	0x00000800


	//   ....[4]....
        /*00c0*/ 	.word	0x00000900


	//   ....[5]....
        /*00c4*/ 	.word	0x00000a70


	//   ....[6]....
        /*00c8*/ 	.word	0x00000c10


	//   ....[7]....
        /*00cc*/ 	.word	0x00000dc0


	//   ....[8]....
        /*00d0*/ 	.word	0x00002380


	//   ....[9]....
        /*00d4*/ 	.word	0x00003110


	//   ....[10]....
        /*00d8*/ 	.word	0x00003320


	//   ....[11]....
        /*00dc*/ 	.word	0x00003350


	//   ....[12]....
        /*00e0*/ 	.word	0x00003fc0


	//   ....[13]....
        /*00e4*/ 	.word	0x000041f0


	//----- nvinfo : EIATTR_VRC_CTA_INIT_COUNT
	.align		4
.L_43:
        /*00e8*/ 	.byte	0x02, 0x4a
        /*00ea*/ 	.byte	0x80
	.zero		1


	//----- nvinfo : EIATTR_SYSCALL_OFFSETS
	.align		4
        /*00ec*/ 	.byte	0x04, 0x46
        /*00ee*/ 	.short	(.L_45 - .L_44)


	//   ....[0]....
.L_44:
        /*00f0*/ 	.word	0x00005df0


	//   ....[1]....
        /*00f4*/ 	.word	0x00005ee0


	//   ....[2]....
        /*00f8*/ 	.word	0x00006780


	//   ....[3]....
        /*00fc*/ 	.word	0x00007440


	//   ....[4]....
        /*0100*/ 	.word	0x000080b0


	//   ....[5]....
        /*0104*/ 	.word	0x00008d20


	//----- nvinfo : EIATTR_MBARRIER_INSTR_OFFSETS
	.align		4
.L_45:
        /*0108*/ 	.byte	0x04, 0x39
        /*010a*/ 	.short	(.L_47 - .L_46)


	//   ....[0]....
.L_46:
        /*010c*/ 	.word	0x00000610
        /*0110*/ 	.word	0x000000ff
        /*0114*/ 	.word	0x00000000
        /*0118*/ 	.short	0x0100
        /*011a*/ 	.byte	0x04
	.zero		1


	//   ....[1]....
        /*011c*/ 	.word	0x00000620
        /*0120*/ 	.word	0x000000ff
        /*0124*/ 	.word	0x00000010
        /*0128*/ 	.short	0x0100
        /*012a*/ 	.byte	0x04
	.zero		1


	//   ....[2]....
        /*012c*/ 	.word	0x00000630
        /*0130*/ 	.word	0x000000ff
        /*0134*/ 	.word	0x00000008
        /*0138*/ 	.short	0x0100
        /*013a*/ 	.byte	0x04
	.zero		1


	//   ....[3]....
        /*013c*/ 	.word	0x00000640
        /*0140*/ 	.word	0x000000ff
        /*0144*/ 	.word	0x00000018
        /*0148*/ 	.short	0x0100
        /*014a*/ 	.byte	0x04
	.zero		1


	//   ....[4]....
        /*014c*/ 	.word	0x00000770
        /*0150*/ 	.word	0x000000ff
        /*0154*/ 	.word	0x00000020
        /*0158*/ 	.short	0x0100
        /*015a*/ 	.byte	0x04
	.zero		1


	//   ....[5]....
        /*015c*/ 	.word	0x00000780
        /*0160*/ 	.word	0x000000ff
        /*0164*/ 	.word	0x00000040
        /*0168*/ 	.short	0x0100
        /*016a*/ 	.byte	0x04
	.zero		1


	//   ....[6]....
        /*016c*/ 	.word	0x00000790
        /*0170*/ 	.word	0x000000ff
        /*0174*/ 	.word	0x00000028
        /*0178*/ 	.short	0x0100
        /*017a*/ 	.byte	0x04
	.zero		1


	//   ....[7]....
        /*017c*/ 	.word	0x000007a0
        /*0180*/ 	.word	0x000000ff
        /*0184*/ 	.word	0x00000048
        /*0188*/ 	.short	0x0100
        /*018a*/ 	.byte	0x04
	.zero		1


	//   ....[8]....
        /*018c*/ 	.word	0x000007b0
        /*0190*/ 	.word	0x000000ff
        /*0194*/ 	.word	0x00000030
        /*0198*/ 	.short	0x0100
        /*019a*/ 	.byte	0x04
	.zero		1


	//   ....[9]....
        /*019c*/ 	.word	0x000007c0
        /*01a0*/ 	.word	0x000000ff
        /*01a4*/ 	.word	0x00000050
        /*01a8*/ 	.short	0x0100
        /*01aa*/ 	.byte	0x04
	.zero		1


	//   ....[10]....
        /*01ac*/ 	.word	0x000007d0
        /*01b0*/ 	.word	0x000000ff
        /*01b4*/ 	.word	0x00000038
        /*01b8*/ 	.short	0x0100
        /*01ba*/ 	.byte	0x04
	.zero		1


	//   ....[11]....
        /*01bc*/ 	.word	0x000007e0
        /*01c0*/ 	.word	0x000000ff
        /*01c4*/ 	.word	0x00000058
        /*01c8*/ 	.short	0x0100
        /*01ca*/ 	.byte	0x04
	.zero		1


	//   ....[12]....
        /*01cc*/ 	.word	0x000008d0
        /*01d0*/ 	.word	0x000000ff
        /*01d4*/ 	.word	0x00000060
        /*01d8*/ 	.short	0x0100
        /*01da*/ 	.byte	0x06
	.zero		1


	//   ....[13]....
        /*01dc*/ 	.word	0x000008e0
        /*01e0*/ 	.word	0x000000ff
        /*01e4*/ 	.word	0x00000068
        /*01e8*/ 	.short	0x0100
        /*01ea*/ 	.byte	0x06
	.zero		1


	//   ....[14]....
        /*01ec*/ 	.word	0x00000a20
        /*01f0*/ 	.word	0x000000ff
        /*01f4*/ 	.word	0x00000070
        /*01f8*/ 	.short	0x0100
        /*01fa*/ 	.byte	0x06
	.zero		1


	//   ....[15]....
        /*01fc*/ 	.word	0x00000a30
        /*0200*/ 	.word	0x000000ff
        /*0204*/ 	.word	0x00000080
        /*0208*/ 	.short	0x0100
        /*020a*/ 	.byte	0x06
	.zero		1


	//   ....[16]....
        /*020c*/ 	.word	0x00000a40
        /*0210*/ 	.word	0x000000ff
        /*0214*/ 	.word	0x00000078
        /*0218*/ 	.short	0x0100
        /*021a*/ 	.byte	0x06
	.zero		1


	//   ....[17]....
        /*021c*/ 	.word	0x00000a50
        /*0220*/ 	.word	0x000000ff
        /*0224*/ 	.word	0x00000088
        /*0228*/ 	.short	0x0100
        /*022a*/ 	.byte	0x06
	.zero		1


	//   ....[18]....
        /*022c*/ 	.word	0x00000b80
        /*0230*/ 	.word	0x000000ff
        /*0234*/ 	.word	0x00000090
        /*0238*/ 	.short	0x0100
        /*023a*/ 	.byte	0x04
	.zero		1


	//   ....[19]....
        /*023c*/ 	.word	0x00000b90
        /*0240*/ 	.word	0x000000ff
        /*0244*/ 	.word	0x000000b0
        /*0248*/ 	.short	0x0100
        /*024a*/ 	.byte	0x04
	.zero		1


	//   ....[20]....
        /*024c*/ 	.word	0x00000ba0
        /*0250*/ 	.word	0x000000ff
        /*0254*/ 	.word	0x00000098
        /*0258*/ 	.short	0x0100
        /*025a*/ 	.byte	0x04
	.zero		1


	//   ....[21]....
        /*025c*/ 	.word	0x00000bb0
        /*0260*/ 	.word	0x000000ff
        /*0264*/ 	.word	0x000000b8
        /*0268*/ 	.short	0x0100
        /*026a*/ 	.byte	0x04
	.zero		1


	//   ....[22]....
        /*026c*/ 	.word	0x00000bc0
        /*0270*/ 	.word	0x000000ff
        /*0274*/ 	.word	0x000000a0
        /*0278*/ 	.short	0x0100
        /*027a*/ 	.byte	0x04
	.zero		1


	//   ....[23]....
        /*027c*/ 	.word	0x00000bd0
        /*0280*/ 	.word	0x000000ff
        /*0284*/ 	.word	0x000000c0
        /*0288*/ 	.short	0x0100
        /*028a*/ 	.byte	0x04
	.zero		1


	//   ....[24]....
        /*028c*/ 	.word	0x00000be0
        /*0290*/ 	.word	0x000000ff
        /*0294*/ 	.word	0x000000a8
        /*0298*/ 	.short	0x0100
        /*029a*/ 	.byte	0x04
	.zero		1


	//   ....[25]....
        /*029c*/ 	.word	0x00000bf0
        /*02a0*/ 	.word	0x000000ff
        /*02a4*/ 	.word	0x000000c8
        /*02a8*/ 	.short	0x0100
        /*02aa*/ 	.byte	0x04
	.zero		1


	//   ....[26]....
        /*02ac*/ 	.word	0x00000ce0
        /*02b0*/ 	.word	0x000000ff
        /*02b4*/ 	.word	0x000000d0
        /*02b8*/ 	.short	0x0100
        /*02ba*/ 	.byte	0x04
	.zero		1


	//   ....[27]....
        /*02bc*/ 	.word	0x00000cf0
        /*02c0*/ 	.word	0x000000ff
        /*02c4*/ 	.word	0x000000e0
        /*02c8*/ 	.short	0x0100
        /*02ca*/ 	.byte	0x04
	.zero		1


	//   ....[28]....
        /*02cc*/ 	.word	0x00000d00
        /*02d0*/ 	.word	0x000000ff
        /*02d4*/ 	.word	0x000000d8
        /*02d8*/ 	.short	0x0100
        /*02da*/ 	.byte	0x04
	.zero		1


	//   ....[29]....
        /*02dc*/ 	.word	0x00000d10
        /*02e0*/ 	.word	0x000000ff
        /*02e4*/ 	.word	0x000000e8
        /*02e8*/ 	.short	0x0100
        /*02ea*/ 	.byte	0x04
	.zero		1


	//   ....[30]....
        /*02ec*/ 	.word	0x00001990
        /*02f0*/ 	.word	0x00000003
        /*02f4*/ 	.word	0x000000e0
        /*02f8*/ 	.short	0x010a
        /*02fa*/ 	.byte	0xff
	.zero		1


	//   ....[31]....
        /*02fc*/ 	.word	0x000019c0
        /*0300*/ 	.word	0x00000003
        /*0304*/ 	.word	0x000000d0
        /*0308*/ 	.short	0x0101
        /*030a*/ 	.byte	0xff
	.zero		1


	//   ....[32]....
        /*030c*/ 	.word	0x00001aa0
        /*0310*/ 	.word	0x000000ff
        /*0314*/ 	.word	0x00000010
        /*0318*/ 	.short	0x010a
        /*031a*/ 	.byte	0x04
	.zero		1


	//   ....[33]....
        /*031c*/ 	.word	0x00001b20
        /*0320*/ 	.word	0x000000ff
        /*0324*/ 	.word	0x00000010
        /*0328*/ 	.short	0x010a
        /*032a*/ 	.byte	0x21
	.zero		1


	//   ....[34]....
        /*032c*/ 	.word	0x00001c60
        /*0330*/ 	.word	0x000000ff
        /*0334*/ 	.word	0x00000010
        /*0338*/ 	.short	0x010a
        /*033a*/ 	.byte	0x04
	.zero		1


	//   ....[35]....
        /*033c*/ 	.word	0x00001f10
        /*0340*/ 	.word	0x000000ff
        /*0344*/ 	.word	0x00000068
        /*0348*/ 	.short	0x0101
        /*034a*/ 	.byte	0x15
	.zero		1


	//   ....[36]....
        /*034c*/ 	.word	0x00001f30
        /*0350*/ 	.word	0x000000ff
        /*0354*/ 	.word	0x00000010
        /*0358*/ 	.short	0x010a
        /*035a*/ 	.byte	0x04
	.zero		1


	//   ....[37]....
        /*035c*/ 	.word	0x00001fb0
        /*0360*/ 	.word	0x000000ff
        /*0364*/ 	.word	0x00000010
        /*0368*/ 	.short	0x010a
        /*036a*/ 	.byte	0x21
	.zero		1


	//   ....[38]....
        /*036c*/ 	.word	0x000020f0
        /*0370*/ 	.word	0x000000ff
        /*0374*/ 	.word	0x00000010
        /*0378*/ 	.short	0x010a
        /*037a*/ 	.byte	0x04
	.zero		1


	//   ....[39]....
        /*037c*/ 	.word	0x000023b0
        /*0380*/ 	.word	0x00000003
        /*0384*/ 	.word	0x00000070
        /*0388*/ 	.short	0x010a
        /*038a*/ 	.byte	0xff
	.zero		1


	//   ....[40]....
        /*038c*/ 	.word	0x00002500
        /*0390*/ 	.word	0x00000000
        /*0394*/ 	.word	0x00000000
        /*0398*/ 	.short	0x0101
        /*039a*/ 	.byte	0xff
	.zero		1


	//   ....[41]....
        /*039c*/ 	.word	0x00002ab0
        /*03a0*/ 	.word	0x000000ff
        /*03a4*/ 	.word	0x00000000
        /*03a8*/ 	.short	0x010a
        /*03aa*/ 	.byte	0x04
	.zero		1


	//   ....[42]....
        /*03ac*/ 	.word	0x00002b50
        /*03b0*/ 	.word	0x00000000
        /*03b4*/ 	.word	0x00000000
        /*03b8*/ 	.short	0x010a
        /*03ba*/ 	.byte	0xff
	.zero		1


	//   ....[43]....
        /*03bc*/ 	.word	0x00002c70
        /*03c0*/ 	.word	0x00000002
        /*03c4*/ 	.word	0x000000d0
        /*03c8*/ 	.short	0x010a
        /*03ca*/ 	.byte	0xff
	.zero		1


	//   ....[44]....
        /*03cc*/ 	.word	0x00002cd0
        /*03d0*/ 	.word	0x00000004
        /*03d4*/ 	.word	0x00000000
        /*03d8*/ 	.short	0x0101
        /*03da*/ 	.byte	0xff
	.zero		1


	//   ....[45]....
        /*03dc*/ 	.word	0x00002cf0
        /*03e0*/ 	.word	0x000000ff
        /*03e4*/ 	.word	0x00000080
        /*03e8*/ 	.short	0x010a
        /*03ea*/ 	.byte	0x04
	.zero		1


	//   ....[46]....
        /*03ec*/ 	.word	0x00002e10
        /*03f0*/ 	.word	0x00000002
        /*03f4*/ 	.word	0x00000070
        /*03f8*/ 	.short	0x010a
        /*03fa*/ 	.byte	0xff
	.zero		1


	//   ....[47]....
        /*03fc*/ 	.word	0x00002f20
        /*0400*/ 	.word	0x00000002
        /*0404*/ 	.word	0x00000000
        /*0408*/ 	.short	0x0101
        /*040a*/ 	.byte	0xff
	.zero		1


	//   ....[48]....
        /*040c*/ 	.word	0x00002fb0
        /*0410*/ 	.word	0x000000ff
        /*0414*/ 	.word	0x00000080
        /*0418*/ 	.short	0x0106
        /*041a*/ 	.byte	0x04
	.zero		1


	//   ....[49]....
        /*041c*/ 	.word	0x00002fd0
        /*0420*/ 	.word	0x000000ff
        /*0424*/ 	.word	0x00000080
        /*0428*/ 	.short	0x010a
        /*042a*/ 	.byte	0x04
	.zero		1


	//   ....[50]....
        /*042c*/ 	.word	0x00003060
        /*0430*/ 	.word	0x000000ff
        /*0434*/ 	.word	0x00000080
        /*0438*/ 	.short	0x0106
        /*043a*/ 	.byte	0x07
	.zero		1


	//   ....[51]....
        /*043c*/ 	.word	0x000030a0
        /*0440*/ 	.word	0x00000000
        /*0444*/ 	.word	0x00000080
        /*0448*/ 	.short	0x010a
        /*044a*/ 	.byte	0xff
	.zero		1


	//   ....[52]....
        /*044c*/ 	.word	0x00003670
        /*0450*/ 	.word	0x00000000
        /*0454*/ 	.word	0x00000070
        /*0458*/ 	.short	0x010a
        /*045a*/ 	.byte	0xff
	.zero		1


	//   ....[53]....
        /*045c*/ 	.word	0x00003770
        /*0460*/ 	.word	0x00000003
        /*0464*/ 	.word	0x00000000
        /*0468*/ 	.short	0x0101
        /*046a*/ 	.byte	0xff
	.zero		1


	//   ....[54]....
        /*046c*/ 	.word	0x00003780
        /*0470*/ 	.word	0x000000ff
        /*0474*/ 	.word	0x00000000
        /*0478*/ 	.short	0x010a
        /*047a*/ 	.byte	0x04
	.zero		1


	//   ....[55]....
        /*047c*/ 	.word	0x00003800
        /*0480*/ 	.word	0x000000ff
        /*0484*/ 	.word	0x000000b0
        /*0488*/ 	.short	0x010a
        /*048a*/ 	.byte	0x2e
	.zero		1


	//   ....[56]....
        /*048c*/ 	.word	0x000038e0
        /*0490*/ 	.word	0x000000ff
        /*0494*/ 	.word	0x00000000
        /*0498*/ 	.short	0x010a
        /*049a*/ 	.byte	0x07
	.zero		1


	//   ....[57]....
        /*049c*/ 	.word	0x00003a20
        /*04a0*/ 	.word	0x000000ff
        /*04a4*/ 	.word	0x00000000
        /*04a8*/ 	.short	0x010a
        /*04aa*/ 	.byte	0x04
	.zero		1


	//   ....[58]....
        /*04ac*/ 	.word	0x00003df0
        /*04b0*/ 	.word	0x000000ff
        /*04b4*/ 	.word	0x00000000
        /*04b8*/ 	.short	0x010a
        /*04ba*/ 	.byte	0x04
	.zero		1


	//   ....[59]....
        /*04bc*/ 	.word	0x00003e80
        /*04c0*/ 	.word	0x000000ff
        /*04c4*/ 	.word	0x00000000
        /*04c8*/ 	.short	0x010a
        /*04ca*/ 	.byte	0x05
	.zero		1


	//   ....[60]....
        /*04cc*/ 	.word	0x00003f10
        /*04d0*/ 	.word	0x000000ff
        /*04d4*/ 	.word	0x00000000
        /*04d8*/ 	.short	0x010a
        /*04da*/ 	.byte	0x05
	.zero		1


	//   ....[61]....
        /*04dc*/ 	.word	0x00003fa0
        /*04e0*/ 	.word	0x000000ff
        /*04e4*/ 	.word	0x00000000
        /*04e8*/ 	.short	0x010a
        /*04ea*/ 	.byte	0x04
	.zero		1


	//   ....[62]....
        /*04ec*/ 	.word	0x00004470
        /*04f0*/ 	.word	0x0000000c
        /*04f4*/ 	.word	0x00000070
        /*04f8*/ 	.short	0x010a
        /*04fa*/ 	.byte	0xff
	.zero		1


	//   ....[63]....
        /*04fc*/ 	.word	0x000045e0
        /*0500*/ 	.word	0x00000000
        /*0504*/ 	.word	0x00000000
        /*0508*/ 	.short	0x0101
        /*050a*/ 	.byte	0xff
	.zero		1


	//   ....[64]....
        /*050c*/ 	.word	0x00004a70
        /*0510*/ 	.word	0x000000ff
        /*0514*/ 	.word	0x00000068
        /*0518*/ 	.short	0x010a
        /*051a*/ 	.byte	0x15
	.zero		1


	//   ....[65]....
        /*051c*/ 	.word	0x00004bf0
        /*0520*/ 	.word	0x000000ff
        /*0524*/ 	.word	0x00000040
        /*0528*/ 	.short	0x010a
        /*052a*/ 	.byte	0x15
	.zero		1


	//   ....[66]....
        /*052c*/ 	.word	0x00004d70
        /*0530*/ 	.word	0x000000ff
        /*0534*/ 	.word	0x00000020
        /*0538*/ 	.short	0x010b
        /*053a*/ 	.byte	0x15
	.zero		1


	//   ....[67]....
        /*053c*/ 	.word	0x00004d80
        /*0540*/ 	.word	0x000000ff
        /*0544*/ 	.word	0x00000000
        /*0548*/ 	.short	0x0101
        /*054a*/ 	.byte	0x06
	.zero		1


	//   ....[68]....
        /*054c*/ 	.word	0x00004d90
        /*0550*/ 	.word	0x000000ff
        /*0554*/ 	.word	0x00000048
        /*0558*/ 	.short	0x010a
        /*055a*/ 	.byte	0x15
	.zero		1


	//   ....[69]....
        /*055c*/ 	.word	0x00004ef0
        /*0560*/ 	.word	0x000000ff
        /*0564*/ 	.word	0x00000028
        /*0568*/ 	.short	0x010b
        /*056a*/ 	.byte	0x15
	.zero		1


	//   ....[70]....
        /*056c*/ 	.word	0x00004f00
        /*0570*/ 	.word	0x000000ff
        /*0574*/ 	.word	0x00000000
        /*0578*/ 	.short	0x0101
        /*057a*/ 	.byte	0x06
	.zero		1


	//   ....[71]....
        /*057c*/ 	.word	0x00004f10
        /*0580*/ 	.word	0x000000ff
        /*0584*/ 	.word	0x00000050
        /*0588*/ 	.short	0x010a
        /*058a*/ 	.byte	0x15
	.zero		1


	//   ....[72]....
        /*058c*/ 	.word	0x00005060
        /*0590*/ 	.word	0x000000ff
        /*0594*/ 	.word	0x00000030
        /*0598*/ 	.short	0x010b
        /*059a*/ 	.byte	0x15
	.zero		1


	//   ....[73]....
        /*059c*/ 	.word	0x00005070
        /*05a0*/ 	.word	0x000000ff
        /*05a4*/ 	.word	0x00000000
        /*05a8*/ 	.short	0x0101
        /*05aa*/ 	.byte	0x06
	.zero		1


	//   ....[74]....
        /*05ac*/ 	.word	0x00005080
        /*05b0*/ 	.word	0x000000ff
        /*05b4*/ 	.word	0x00000058
        /*05b8*/ 	.short	0x010a
        /*05ba*/ 	.byte	0x15
	.zero		1


	//   ....[75]....
        /*05bc*/ 	.word	0x00005270
        /*05c0*/ 	.word	0x000000ff
        /*05c4*/ 	.word	0x00000038
        /*05c8*/ 	.short	0x010b
        /*05ca*/ 	.byte	0x15
	.zero		1


	//   ....[76]....
        /*05cc*/ 	.word	0x00005280
        /*05d0*/ 	.word	0x000000ff
        /*05d4*/ 	.word	0x00000000
        /*05d8*/ 	.short	0x0101
        /*05da*/ 	.byte	0x25
	.zero		1


	//   ....[77]....
        /*05dc*/ 	.word	0x000052b0
        /*05e0*/ 	.word	0x000000ff
        /*05e4*/ 	.word	0x00000040
        /*05e8*/ 	.short	0x010a
        /*05ea*/ 	.byte	0x15
	.zero		1


	//   ....[78]....
        /*05ec*/ 	.word	0x000052d0
        /*05f0*/ 	.word	0x000000ff
        /*05f4*/ 	.word	0x00000048
        /*05f8*/ 	.short	0x010a
        /*05fa*/ 	.byte	0x15
	.zero		1


	//   ....[79]....
        /*05fc*/ 	.word	0x000052f0
        /*0600*/ 	.word	0x000000ff
        /*0604*/ 	.word	0x00000050
        /*0608*/ 	.short	0x010a
        /*060a*/ 	.byte	0x15
	.zero		1


	//   ....[80]....
        /*060c*/ 	.word	0x00005330
        /*0610*/ 	.word	0x00000000
        /*0614*/ 	.word	0x00000058
        /*0618*/ 	.short	0x010a
        /*061a*/ 	.byte	0xff
	.zero		1


	//   ....[81]....
        /*061c*/ 	.word	0x00005680
        /*0620*/ 	.word	0x00000003
        /*0624*/ 	.word	0x00000070
        /*0628*/ 	.short	0x010a
        /*062a*/ 	.byte	0xff
	.zero		1


	//   ....[82]....
        /*062c*/ 	.word	0x00005800
        /*0630*/ 	.word	0x00000000
        /*0634*/ 	.word	0x00000000
        /*0638*/ 	.short	0x0101
        /*063a*/ 	.byte	0xff
	.zero		1


	//   ....[83]....
        /*063c*/ 	.word	0x000063d0
        /*0640*/ 	.word	0x000000ff
        /*0644*/ 	.word	0x00000020
        /*0648*/ 	.short	0x010a
        /*064a*/ 	.byte	0x2c
	.zero		1


	//   ....[84]....
        /*064c*/ 	.word	0x00006440
        /*0650*/ 	.word	0x00000063
        /*0654*/ 	.word	0x00000090
        /*0658*/ 	.short	0x010a
        /*065a*/ 	.byte	0xff
	.zero		1


	//   ....[85]....
        /*065c*/ 	.word	0x00006560
        /*0660*/ 	.word	0x000000ff
        /*0664*/ 	.word	0x00000020
        /*0668*/ 	.short	0x010a
        /*066a*/ 	.byte	0x2c
	.zero		1


	//   ....[86]....
        /*066c*/ 	.word	0x00006660
        /*0670*/ 	.word	0x00000063
        /*0674*/ 	.word	0x00000090
        /*0678*/ 	.short	0x010a
        /*067a*/ 	.byte	0xff
	.zero		1


	//   ....[87]....
        /*067c*/ 	.word	0x00007160
        /*0680*/ 	.word	0x00000000
        /*0684*/ 	.word	0x00000000
        /*0688*/ 	.short	0x0101
        /*068a*/ 	.byte	0xff
	.zero		1


	//   ....[88]....
        /*068c*/ 	.word	0x00007170
        /*0690*/ 	.word	0x00000003
        /*0694*/ 	.word	0x00000020
        /*0698*/ 	.short	0x010a
        /*069a*/ 	.byte	0xff
	.zero		1


	//   ....[89]....
        /*069c*/ 	.word	0x00007240
        /*06a0*/ 	.word	0x00000003
        /*06a4*/ 	.word	0x00000020
        /*06a8*/ 	.short	0x010a
        /*06aa*/ 	.byte	0xff
	.zero		1


	//   ....[90]....
        /*06ac*/ 	.word	0x00007dd0
        /*06b0*/ 	.word	0x0000003f
        /*06b4*/ 	.word	0x00000000
        /*06b8*/ 	.short	0x0101
        /*06ba*/ 	.byte	0xff
	.zero		1


	//   ....[91]....
        /*06bc*/ 	.word	0x00007df0
        /*06c0*/ 	.word	0x00000066
        /*06c4*/ 	.word	0x00000020
        /*06c8*/ 	.short	0x010a
        /*06ca*/ 	.byte	0xff
	.zero		1


	//   ....[92]....
        /*06cc*/ 	.word	0x00007eb0
        /*06d0*/ 	.word	0x00000066
        /*06d4*/ 	.word	0x00000020
        /*06d8*/ 	.short	0x010a
        /*06da*/ 	.byte	0xff
	.zero		1


	//   ....[93]....
        /*06dc*/ 	.word	0x00008a40
        /*06e0*/ 	.word	0x0000003f
        /*06e4*/ 	.word	0x00000000
        /*06e8*/ 	.short	0x0101
        /*06ea*/ 	.byte	0xff
	.zero		1


	//   ....[94]....
        /*06ec*/ 	.word	0x00008a60
        /*06f0*/ 	.word	0x00000067
        /*06f4*/ 	.word	0x00000020
        /*06f8*/ 	.short	0x010a
        /*06fa*/ 	.byte	0xff
	.zero		1


	//   ....[95]....
        /*06fc*/ 	.word	0x00008b20
        /*0700*/ 	.word	0x00000067
        /*0704*/ 	.word	0x00000020
        /*0708*/ 	.short	0x010a
        /*070a*/ 	.byte	0xff
	.zero		1


	//   ....[96]....
        /*070c*/ 	.word	0x00008e80
        /*0710*/ 	.word	0x000000ff
        /*0714*/ 	.word	0x00000000
        /*0718*/ 	.short	0x0101
        /*071a*/ 	.byte	0x04
	.zero		1


	//   ....[97]....
        /*071c*/ 	.word	0x00009710
        /*0720*/ 	.word	0x00000002
        /*0724*/ 	.word	0x00000000
        /*0728*/ 	.short	0x0101
        /*072a*/ 	.byte	0xff
	.zero		1


	//   ....[98]....
        /*072c*/ 	.word	0x000099a0
        /*0730*/ 	.word	0x000000ff
        /*0734*/ 	.word	0x00000000
        /*0738*/ 	.short	0x0101
        /*073a*/ 	.byte	0x04
	.zero		1


	//   ....[99]....
        /*073c*/ 	.word	0x000099c0
        /*0740*/ 	.word	0x00000003
        /*0744*/ 	.word	0x000000e0
        /*0748*/ 	.short	0x010a
        /*074a*/ 	.byte	0xff
	.zero		1


	//   ....[100]....
        /*074c*/ 	.word	0x00009a20
        /*0750*/ 	.word	0x00000000
        /*0754*/ 	.word	0x00000010
        /*0758*/ 	.short	0x010a
        /*075a*/ 	.byte	0xff
	.zero		1


	//   ....[101]....
        /*075c*/ 	.word	0x00009a80
        /*0760*/ 	.word	0x00000000
        /*0764*/ 	.word	0x00000010
        /*0768*/ 	.short	0x010a
        /*076a*/ 	.byte	0xff
	.zero		1


	//   ....[102]....
        /*076c*/ 	.word	0x00009ad0
        /*0770*/ 	.word	0x00000003
        /*0774*/ 	.word	0x00000070
        /*0778*/ 	.short	0x010a
        /*077a*/ 	.byte	0xff
	.zero		1


	//   ....[103]....
        /*077c*/ 	.word	0x00009b30
        /*0780*/ 	.word	0x00000000
        /*0784*/ 	.word	0x00000000
        /*0788*/ 	.short	0x010a
        /*078a*/ 	.byte	0xff
	.zero		1


	//   ....[104]....
        /*078c*/ 	.word	0x00009b80
        /*0790*/ 	.word	0x00000002
        /*0794*/ 	.word	0x000000d0
        /*0798*/ 	.short	0x010a
        /*079a*/ 	.byte	0xff
	.zero		1


	//   ....[105]....
        /*079c*/ 	.word	0x00009be0
        /*07a0*/ 	.word	0x00000002
        /*07a4*/ 	.word	0x00000080
        /*07a8*/ 	.short	0x010a
        /*07aa*/ 	.byte	0xff
	.zero		1


	//   ....[106]....
        /*07ac*/ 	.word	0x00009c30
        /*07b0*/ 	.word	0x00000002
        /*07b4*/ 	.word	0x00000070
        /*07b8*/ 	.short	0x010a
        /*07ba*/ 	.byte	0xff
	.zero		1


	//   ....[107]....
        /*07bc*/ 	.word	0x00009c90
        /*07c0*/ 	.word	0x00000000
        /*07c4*/ 	.word	0x00000080
        /*07c8*/ 	.short	0x010a
        /*07ca*/ 	.byte	0xff
	.zero		1


	//   ....[108]....
        /*07cc*/ 	.word	0x00009ce0
        /*07d0*/ 	.word	0x00000000
        /*07d4*/ 	.word	0x00000070
        /*07d8*/ 	.short	0x010a
        /*07da*/ 	.byte	0xff
	.zero		1


	//   ....[109]....
        /*07dc*/ 	.word	0x00009d40
        /*07e0*/ 	.word	0x00000003
        /*07e4*/ 	.word	0x000000b0
        /*07e8*/ 	.short	0x010a
        /*07ea*/ 	.byte	0xff
	.zero		1


	//   ....[110]....
        /*07ec*/ 	.word	0x00009da0
        /*07f0*/ 	.word	0x00000000
        /*07f4*/ 	.word	0x00000000
        /*07f8*/ 	.short	0x010a
        /*07fa*/ 	.byte	0xff
	.zero		1


	//   ....[111]....
        /*07fc*/ 	.word	0x00009e00
        /*0800*/ 	.word	0x00000000
        /*0804*/ 	.word	0x00000000
        /*0808*/ 	.short	0x010a
        /*080a*/ 	.byte	0xff
	.zero		1


	//   ....[112]....
        /*080c*/ 	.word	0x00009e60
        /*0810*/ 	.word	0x00000000
        /*0814*/ 	.word	0x00000000
        /*0818*/ 	.short	0x010a
        /*081a*/ 	.byte	0xff
	.zero		1


	//   ....[113]....
        /*081c*/ 	.word	0x00009ec0
        /*0820*/ 	.word	0x00000000
        /*0824*/ 	.word	0x00000000
        /*0828*/ 	.short	0x010a
        /*082a*/ 	.byte	0xff
	.zero		1


	//   ....[114]....
        /*082c*/ 	.word	0x00009f20
        /*0830*/ 	.word	0x00000000
        /*0834*/ 	.word	0x00000000
        /*0838*/ 	.short	0x010a
        /*083a*/ 	.byte	0xff
	.zero		1


	//   ....[115]....
        /*083c*/ 	.word	0x00009f70
        /*0840*/ 	.word	0x0000000c
        /*0844*/ 	.word	0x00000070
        /*0848*/ 	.short	0x010a
        /*084a*/ 	.byte	0xff
	.zero		1


	//   ....[116]....
        /*084c*/ 	.word	0x00009fd0
        /*0850*/ 	.word	0x00000000
        /*0854*/ 	.word	0x00000068
        /*0858*/ 	.short	0x010a
        /*085a*/ 	.byte	0xff
	.zero		1


	//   ....[117]....
        /*085c*/ 	.word	0x0000a030
        /*0860*/ 	.word	0x00000000
        /*0864*/ 	.word	0x00000040
        /*0868*/ 	.short	0x010a
        /*086a*/ 	.byte	0xff
	.zero		1


	//   ....[118]....
        /*086c*/ 	.word	0x0000a090
        /*0870*/ 	.word	0x00000000
        /*0874*/ 	.word	0x00000048
        /*0878*/ 	.short	0x010a
        /*087a*/ 	.byte	0xff
	.zero		1


	//   ....[119]....
        /*087c*/ 	.word	0x0000a0f0
        /*0880*/ 	.word	0x00000000
        /*0884*/ 	.word	0x00000050
        /*0888*/ 	.short	0x010a
        /*088a*/ 	.byte	0xff
	.zero		1


	//   ....[120]....
        /*088c*/ 	.word	0x0000a150
        /*0890*/ 	.word	0x00000000
        /*0894*/ 	.word	0x00000058
        /*0898*/ 	.short	0x010a
        /*089a*/ 	.byte	0xff
	.zero		1


	//   ....[121]....
        /*089c*/ 	.word	0x0000a1b0
        /*08a0*/ 	.word	0x00000000
        /*08a4*/ 	.word	0x00000040
        /*08a8*/ 	.short	0x010a
        /*08aa*/ 	.byte	0xff
	.zero		1


	//   ....[122]....
        /*08ac*/ 	.word	0x0000a210
        /*08b0*/ 	.word	0x00000000
        /*08b4*/ 	.word	0x00000048
        /*08b8*/ 	.short	0x010a
        /*08ba*/ 	.byte	0xff
	.zero		1


	//   ....[123]....
        /*08bc*/ 	.word	0x0000a270
        /*08c0*/ 	.word	0x00000000
        /*08c4*/ 	.word	0x00000050
        /*08c8*/ 	.short	0x010a
        /*08ca*/ 	.byte	0xff
	.zero		1


	//   ....[124]....
        /*08cc*/ 	.word	0x0000a2c0
        /*08d0*/ 	.word	0x00000003
        /*08d4*/ 	.word	0x00000070
        /*08d8*/ 	.short	0x010a
        /*08da*/ 	.byte	0xff
	.zero		1


	//   ....[125]....
        /*08dc*/ 	.word	0x0000a320
        /*08e0*/ 	.word	0x00000000
        /*08e4*/ 	.word	0x00000020
        /*08e8*/ 	.short	0x010a
        /*08ea*/ 	.byte	0xff
	.zero		1


	//   ....[126]....
        /*08ec*/ 	.word	0x0000a370
        /*08f0*/ 	.word	0x00000063
        /*08f4*/ 	.word	0x00000090
        /*08f8*/ 	.short	0x010a
        /*08fa*/ 	.byte	0xff
	.zero		1


	//   ....[127]....
        /*08fc*/ 	.word	0x0000a3c0
        /*0900*/ 	.word	0x00000003
        /*0904*/ 	.word	0x00000020
        /*0908*/ 	.short	0x010a
        /*090a*/ 	.byte	0xff
	.zero		1


	//   ....[128]....
        /*090c*/ 	.word	0x0000a410
        /*0910*/ 	.word	0x00000066
        /*0914*/ 	.word	0x00000020
        /*0918*/ 	.short	0x010a
        /*091a*/ 	.byte	0xff
	.zero		1


	//   ....[129]....
        /*091c*/ 	.word	0x0000a460
        /*0920*/ 	.word	0x00000067
        /*0924*/ 	.word	0x00000020
        /*0928*/ 	.short	0x010a
        /*092a*/ 	.byte	0xff
	.zero		1


	//----- nvinfo : EIATTR_NUM_MBARRIERS
	.align		4
.L_47:
        /*092c*/ 	.byte	0x03, 0x38
        /*092e*/ 	.short	0x001e


	//----- nvinfo : EIATTR_EXIT_INSTR_OFFSETS
	.align		4
        /*0930*/ 	.byte	0x04, 0x1c
        /*0932*/ 	.short	(.L_49 - .L_48)


	//   ....[0]....
.L_48:
        /*0934*/ 	.word	0x00002b80


	//   ....[1]....
        /*0938*/ 	.word	0x00003070


	//   ....[2]....
        /*093c*/ 	.word	0x000030d0


	//   ....[3]....
        /*0940*/ 	.word	0x00004200


	//   ....[4]....
        /*0944*/ 	.word	0x00005360


	//   ....[5]....
        /*0948*/ 	.word	0x000053a0


	//   ....[6]....
        /*094c*/ 	.word	0x00009890


	//   ....[7]....
        /*0950*/ 	.word	0x00009910


	//   ....[8]....
        /*0954*/ 	.word	0x00009940


	//   ....[9]....
        /*0958*/ 	.word	0x000099b0


	//----- nvinfo : EIATTR_MAX_THREADS
	.align		4
.L_49:
        /*095c*/ 	.byte	0x04, 0x05
        /*095e*/ 	.short	(.L_51 - .L_50)
.L_50:
        /*0960*/ 	.word	0x00000100
        /*0964*/ 	.word	0x00000001
        /*0968*/ 	.word	0x00000001


	//----- nvinfo : EIATTR_CRS_STACK_SIZE
	.align		4
.L_51:
        /*096c*/ 	.byte	0x04, 0x1e
        /*096e*/ 	.short	(.L_53 - .L_52)
.L_52:
        /*0970*/ 	.word	0x00000000


	//----- nvinfo : EIATTR_CBANK_PARAM_SIZE
	.align		4
.L_53:
        /*0974*/ 	.byte	0x03, 0x19
        /*0976*/ 	.short	0x0800


	//----- nvinfo : EIATTR_PARAM_CBANK
	.align		4
        /*0978*/ 	.byte	0x04, 0x0a
        /*097a*/ 	.short	(.L_55 - .L_54)
	.align		4
.L_54:
        /*097c*/ 	.word	index@(.nv.constant0._ZN7cutlass13device_kernelINS_4gemm6kernel13GemmUniversalIN4cute5tupleIJiiiiEEENS1_10collective13CollectiveMmaINS1_35MainloopSm100TmaUmmaWarpSpecializedILi2ELi2ELi4ENS5_IJNS4_1CILi2EEESB_NSA_ILi1EEEEEEEENS5_IJNSA_ILi64EEENSA_ILi256EEENSA_ILi128EEEEEENS_6half_tENS5_IJlSC_lEEESJ_SK_NS4_8TiledMMAINS4_8MMA_AtomIJNS4_20SM100_MMA_F16BF16_SSISJ_SJ_fLi64ELi256ELNS4_4UMMA5MajorE0ELSP_0ELNSO_7ScaleInE0ELSQ_0EEEEEENS4_6LayoutINS5_IJSC_SC_SC_EEENS5_IJNSA_ILi0EEESV_SV_EEEEENS5_IJNS4_10UnderscoreESY_SY_EEEEENS4_23SM90_TMA_LOAD_MULTICASTENS4_14ComposedLayoutINS4_7SwizzleILi3ELi4ELi3EEENS4_18smem_ptr_flag_bitsILi16EEENST_INS5_IJNSA_ILi8EEESF_EEENS5_IJSF_SC_EEEEEEEvNS4_8identityES11_S1B_vS1C_EENS_8epilogue10collective18CollectiveEpilogueINS1E_23Sm100TmaWarpSpecializedILi4ELi2ELi32ELb1ELb0EEEJSI_NS5_IJNST_ISF_SC_EES1J_EEESJ_SK_SJ_SK_NS1E_6fusion15FusionCallbacksIS1I_NS1L_17LinearCombinationISJ_fSJ_fLNS_15FloatRoundStyleE2EEESI_S1K_JEEENS4_5SM1004TMEM4LOAD26SM100_TMEM_LOAD_16dp256b8xENS4_13SM90_TMA_LOADES1B_NS4_17SM75_U32x4_LDSM_NENS4_14SM90_TMA_STOREES1B_NS4_17SM90_U32x4_STSM_NENS4_39AutoVectorizingCopyWithAssumedAlignmentILi128EEEEEEvvEEEEvNT_6ParamsE)
        /*0980*/ 	.short	0x0380
        /*0982*/ 	.short	0x0800


	//----- nvinfo : EIATTR_SW_WAR
	.align		4
.L_55:
        /*0984*/ 	.byte	0x04, 0x36
        /*0986*/ 	.short	(.L_57 - .L_56)
.L_56:
        /*0988*/ 	.word	0x00000008
.L_57:


//--------------------- .nv.callgraph             --------------------------
	.section	.nv.callgraph,"",@"SHT_CUDA_CALLGRAPH"
	.align	4
	.sectionentsize	8
	.align		4
        /*0000*/ 	.word	0x00000000
	.align		4
        /*0004*/ 	.word	0xffffffff
	.align		4
        /*0008*/ 	.word	index@(_ZN7cutlass13device_kernelINS_4gemm6kernel13GemmUniversalIN4cute5tupleIJiiiiEEENS1_10collective13CollectiveMmaINS1_35MainloopSm100TmaUmmaWarpSpecializedILi2ELi2ELi4ENS5_IJNS4_1CILi2EEESB_NSA_ILi1EEEEEEEENS5_IJNSA_ILi64EEENSA_ILi256EEENSA_ILi128EEEEEENS_6half_tENS5_IJlSC_lEEESJ_SK_NS4_8TiledMMAINS4_8MMA_AtomIJNS4_20SM100_MMA_F16BF16_SSISJ_SJ_fLi64ELi256ELNS4_4UMMA5MajorE0ELSP_0ELNSO_7ScaleInE0ELSQ_0EEEEEENS4_6LayoutINS5_IJSC_SC_SC_EEENS5_IJNSA_ILi0EEESV_SV_EEEEENS5_IJNS4_10UnderscoreESY_SY_EEEEENS4_23SM90_TMA_LOAD_MULTICASTENS4_14ComposedLayoutINS4_7SwizzleILi3ELi4ELi3EEENS4_18smem_ptr_flag_bitsILi16EEENST_INS5_IJNSA_ILi8EEESF_EEENS5_IJSF_SC_EEEEEEEvNS4_8identityES11_S1B_vS1C_EENS_8epilogue10collective18CollectiveEpilogueINS1E_23Sm100TmaWarpSpecializedILi4ELi2ELi32ELb1ELb0EEEJSI_NS5_IJNST_ISF_SC_EES1J_EEESJ_SK_SJ_SK_NS1E_6fusion15FusionCallbacksIS1I_NS1L_17LinearCombinationISJ_fSJ_fLNS_15FloatRoundStyleE2EEESI_S1K_JEEENS4_5SM1004TMEM4LOAD26SM100_TMEM_LOAD_16dp256b8xENS4_13SM90_TMA_LOADES1B_NS4_17SM75_U32x4_LDSM_NENS4_14SM90_TMA_STOREES1B_NS4_17SM90_U32x4_STSM_NENS4_39AutoVectorizingCopyWithAssumedAlignmentILi128EEEEEEvvEEEEvNT_6ParamsE)
	.align		4
        /*000c*/ 	.word	index@(__assertfail)
	.align		4
        /*0010*/ 	.word	0x00000000
	.align		4
        /*0014*/ 	.word	0xfffffffe
	.align		4
        /*0018*/ 	.word	0x00000000
	.align		4
        /*001c*/ 	.word	0xfffffffd
	.align		4
        /*0020*/ 	.word	0x00000000
	.align		4
        /*0024*/ 	.word	0xfffffffc


//--------------------- .nv.constant4             --------------------------
	.section	.nv.constant4,"a",@progbits
	.align	8
	.align		8
.nv.constant4:
        /*0000*/ 	.dword	__assertfail
	.align		8
        /*0008*/ 	.dword	__unnamed_1
	.align		8
        /*0010*/ 	.dword	__unnamed_2
	.align		8
        /*0018*/ 	.dword	_ZN40_INTERNAL_41b633cb_4_k_cu_7743caa2_349074cuda3std3__45__cpo5beginE
	.align		8
        /*0020*/ 	.dword	_ZN40_INTERNAL_41b633cb_4_k_cu_7743caa2_349074cuda3std3__45__cpo3endE
	.align		8
        /*0028*/ 	.dword	_ZN40_INTERNAL_41b633cb_4_k_cu_7743caa2_349074cuda3std3__45__cpo6cbeginE
	.align		8
        /*0030*/ 	.dword	_ZN40_INTERNAL_41b633cb_4_k_cu_7743caa2_349074cuda3std3__45__cpo4cendE
	.align		8
        /*0038*/ 	.dword	_ZN40_INTERNAL_41b633cb_4_k_cu_7743caa2_349074cuda3std3__442_GLOBAL__N__41b633cb_4_k_cu_7743caa2_349076ignoreE
	.align		8
        /*0040*/ 	.dword	_ZN40_INTERNAL_41b633cb_4_k_cu_7743caa2_349074cuda3std3__419piecewise_constructE
	.align		8
        /*0048*/ 	.dword	_ZN40_INTERNAL_41b633cb_4_k_cu_7743caa2_349074cuda3std3__48in_placeE
	.align		8
        /*0050*/ 	.dword	_ZN40_INTERNAL_41b633cb_4_k_cu_7743caa2_349074cuda3std6ranges3__45__cpo4swapE
	.align		8
        /*0058*/ 	.dword	_ZN40_INTERNAL_41b633cb_4_k_cu_7743caa2_349074cuda3std6ranges3__45__cpo9iter_moveE
	.align		8
        /*0060*/ 	.dword	_ZN40_INTERNAL_41b633cb_4_k_cu_7743caa2_349074cute7productE
	.align		8
        /*0068*/ 	.dword	_ZN40_INTERNAL_41b633cb_4_k_cu_7743caa2_349074cute1_E
	.align		8
        /*0070*/ 	.dword	$str$25
	.align		8
        /*0078*/ 	.dword	$str$26
	.align		8
        /*0080*/ 	.dword	$str$27
	.align		8
        /*0088*/ 	.dword	$str$28


//--------------------- .text._ZN7cutlass13device_kernelINS_4gemm6kernel13GemmUniversalIN4cute5tupleIJiiiiEEENS1_10collective13CollectiveMmaINS1_35MainloopSm100TmaUmmaWarpSpecializedILi2ELi2ELi4ENS5_IJNS4_1CILi2EEESB_NSA_ILi1EEEEEEEENS5_IJNSA_ILi64EEENSA_ILi256EEENSA_ILi128EEEEEENS_6half_tENS5_IJlSC_lEEESJ_SK_NS4_8TiledMMAINS4_8MMA_AtomIJNS4_20SM100_MMA_F16BF16_SSISJ_SJ_fLi64ELi256ELNS4_4UMMA5MajorE0ELSP_0ELNSO_7ScaleInE0ELSQ_0EEEEEENS4_6LayoutINS5_IJSC_SC_SC_EEENS5_IJNSA_ILi0EEESV_SV_EEEEENS5_IJNS4_10UnderscoreESY_SY_EEEEENS4_23SM90_TMA_LOAD_MULTICASTENS4_14ComposedLayoutINS4_7SwizzleILi3ELi4ELi3EEENS4_18smem_ptr_flag_bitsILi16EEENST_INS5_IJNSA_ILi8EEESF_EEENS5_IJSF_SC_EEEEEEEvNS4_8identityES11_S1B_vS1C_EENS_8epilogue10collective18CollectiveEpilogueINS1E_23Sm100TmaWarpSpecializedILi4ELi2ELi32ELb1ELb0EEEJSI_NS5_IJNST_ISF_SC_EES1J_EEESJ_SK_SJ_SK_NS1E_6fusion15FusionCallbacksIS1I_NS1L_17LinearCombinationISJ_fSJ_fLNS_15FloatRoundStyleE2EEESI_S1K_JEEENS4_5SM1004TMEM4LOAD26SM100_TMEM_LOAD_16dp256b8xENS4_13SM90_TMA_LOADES1B_NS4_17SM75_U32x4_LDSM_NENS4_14SM90_TMA_STOREES1B_NS4_17SM90_U32x4_STSM_NENS4_39AutoVectorizingCopyWithAssumedAlignmentILi128EEEEEEvvEEEEvNT_6ParamsE --------------------------
	.section	.text._ZN7cutlass13device_kernelINS_4gemm6kernel13GemmUniversalIN4cute5tupleIJiiiiEEENS1_10collective13CollectiveMmaINS1_35MainloopSm100TmaUmmaWarpSpecializedILi2ELi2ELi4ENS5_IJNS4_1CILi2EEESB_NSA_ILi1EEEEEEEENS5_IJNSA_ILi64EEENSA_ILi256EEENSA_ILi128EEEEEENS_6half_tENS5_IJlSC_lEEESJ_SK_NS4_8TiledMMAINS4_8MMA_AtomIJNS4_20SM100_MMA_F16BF16_SSISJ_SJ_fLi64ELi256ELNS4_4UMMA5MajorE0ELSP_0ELNSO_7ScaleInE0ELSQ_0EEEEEENS4_6LayoutINS5_IJSC_SC_SC_EEENS5_IJNSA_ILi0EEESV_SV_EEEEENS5_IJNS4_10UnderscoreESY_SY_EEEEENS4_23SM90_TMA_LOAD_MULTICASTENS4_14ComposedLayoutINS4_7SwizzleILi3ELi4ELi3EEENS4_18smem_ptr_flag_bitsILi16EEENST_INS5_IJNSA_ILi8EEESF_EEENS5_IJSF_SC_EEEEEEEvNS4_8identityES11_S1B_vS1C_EENS_8epilogue10collective18CollectiveEpilogueINS1E_23Sm100TmaWarpSpecializedILi4ELi2ELi32ELb1ELb0EEEJSI_NS5_IJNST_ISF_SC_EES1J_EEESJ_SK_SJ_SK_NS1E_6fusion15FusionCallbacksIS1I_NS1L_17LinearCombinationISJ_fSJ_fLNS_15FloatRoundStyleE2EEESI_S1K_JEEENS4_5SM1004TMEM4LOAD26SM100_TMEM_LOAD_16dp256b8xENS4_13SM90_TMA_LOADES1B_NS4_17SM75_U32x4_LDSM_NENS4_14SM90_TMA_STOREES1B_NS4_17SM90_U32x4_STSM_NENS4_39AutoVectorizingCopyWithAssumedAlignmentILi128EEEEEEvvEEEEvNT_6ParamsE,"ax",@progbits
	.align	128
.text._ZN7cutlass13device_kernelINS_4gemm6kernel13GemmUniversalIN4cute5tupleIJiiiiEEENS1_10collective13CollectiveMmaINS1_35MainloopSm100TmaUmmaWarpSpecializedILi2ELi2ELi4ENS5_IJNS4_1CILi2EEESB_NSA_ILi1EEEEEEEENS5_IJNSA_ILi64EEENSA_ILi256EEENSA_ILi128EEEEEENS_6half_tENS5_IJlSC_lEEESJ_SK_NS4_8TiledMMAINS4_8MMA_AtomIJNS4_20SM100_MMA_F16BF16_SSISJ_SJ_fLi64ELi256ELNS4_4UMMA5MajorE0ELSP_0ELNSO_7ScaleInE0ELSQ_0EEEEEENS4_6LayoutINS5_IJSC_SC_SC_EEENS5_IJNSA_ILi0EEESV_SV_EEEEENS5_IJNS4_10UnderscoreESY_SY_EEEEENS4_23SM90_TMA_LOAD_MULTICASTENS4_14ComposedLayoutINS4_7SwizzleILi3ELi4ELi3EEENS4_18smem_ptr_flag_bitsILi16EEENST_INS5_IJNSA_ILi8EEESF_EEENS5_IJSF_SC_EEEEEEEvNS4_8identityES11_S1B_vS1C_EENS_8epilogue10collective18CollectiveEpilogueINS1E_23Sm100TmaWarpSpecializedILi4ELi2ELi32ELb1ELb0EEEJSI_NS5_IJNST_ISF_SC_EES1J_EEESJ_SK_SJ_SK_NS1E_6fusion15FusionCallbacksIS1I_NS1L_17LinearCombinationISJ_fSJ_fLNS_15FloatRoundStyleE2EEESI_S1K_JEEENS4_5SM1004TMEM4LOAD26SM100_TMEM_LOAD_16dp256b8xENS4_13SM90_TMA_LOADES1B_NS4_17SM75_U32x4_LDSM_NENS4_14SM90_TMA_STOREES1B_NS4_17SM90_U32x4_STSM_NENS4_39AutoVectorizingCopyWithAssumedAlignmentILi128EEEEEEvvEEEEvNT_6ParamsE:
        .type           _ZN7cutlass13device_kernelINS_4gemm6kernel13GemmUniversalIN4cute5tupleIJiiiiEEENS1_10collective13CollectiveMmaINS1_35MainloopSm100TmaUmmaWarpSpecializedILi2ELi2ELi4ENS5_IJNS4_1CILi2EEESB_NSA_ILi1EEEEEEEENS5_IJNSA_ILi64EEENSA_ILi256EEENSA_ILi128EEEEEENS_6half_tENS5_IJlSC_lEEESJ_SK_NS4_8TiledMMAINS4_8MMA_AtomIJNS4_20SM100_MMA_F16BF16_SSISJ_SJ_fLi64ELi256ELNS4_4UMMA5MajorE0ELSP_0ELNSO_7ScaleInE0ELSQ_0EEEEEENS4_6LayoutINS5_IJSC_SC_SC_EEENS5_IJNSA_ILi0EEESV_SV_EEEEENS5_IJNS4_10UnderscoreESY_SY_EEEEENS4_23SM90_TMA_LOAD_MULTICASTENS4_14ComposedLayoutINS4_7SwizzleILi3ELi4ELi3EEENS4_18smem_ptr_flag_bitsILi16EEENST_INS5_IJNSA_ILi8EEESF_EEENS5_IJSF_SC_EEEEEEEvNS4_8identityES11_S1B_vS1C_EENS_8epilogue10collective18CollectiveEpilogueINS1E_23Sm100TmaWarpSpecializedILi4ELi2ELi32ELb1ELb0EEEJSI_NS5_IJNST_ISF_SC_EES1J_EEESJ_SK_SJ_SK_NS1E_6fusion15FusionCallbacksIS1I_NS1L_17LinearCombinationISJ_fSJ_fLNS_15FloatRoundStyleE2EEESI_S1K_JEEENS4_5SM1004TMEM4LOAD26SM100_TMEM_LOAD_16dp256b8xENS4_13SM90_TMA_LOADES1B_NS4_17SM75_U32x4_LDSM_NENS4_14SM90_TMA_STOREES1B_NS4_17SM90_U32x4_STSM_NENS4_39AutoVectorizingCopyWithAssumedAlignmentILi128EEEEEEvvEEEEvNT_6ParamsE,@function
        .size           _ZN7cutlass13device_kernelINS_4gemm6kernel13GemmUniversalIN4cute5tupleIJiiiiEEENS1_10collective13CollectiveMmaINS1_35MainloopSm100TmaUmmaWarpSpecializedILi2ELi2ELi4ENS5_IJNS4_1CILi2EEESB_NSA_ILi1EEEEEEEENS5_IJNSA_ILi64EEENSA_ILi256EEENSA_ILi128EEEEEENS_6half_tENS5_IJlSC_lEEESJ_SK_NS4_8TiledMMAINS4_8MMA_AtomIJNS4_20SM100_MMA_F16BF16_SSISJ_SJ_fLi64ELi256ELNS4_4UMMA5MajorE0ELSP_0ELNSO_7ScaleInE0ELSQ_0EEEEEENS4_6LayoutINS5_IJSC_SC_SC_EEENS5_IJNSA_ILi0EEESV_SV_EEEEENS5_IJNS4_10UnderscoreESY_SY_EEEEENS4_23SM90_TMA_LOAD_MULTICASTENS4_14ComposedLayoutINS4_7SwizzleILi3ELi4ELi3EEENS4_18smem_ptr_flag_bitsILi16EEENST_INS5_IJNSA_ILi8EEESF_EEENS5_IJSF_SC_EEEEEEEvNS4_8identityES11_S1B_vS1C_EENS_8epilogue10collective18CollectiveEpilogueINS1E_23Sm100TmaWarpSpecializedILi4ELi2ELi32ELb1ELb0EEEJSI_NS5_IJNST_ISF_SC_EES1J_EEESJ_SK_SJ_SK_NS1E_6fusion15FusionCallbacksIS1I_NS1L_17LinearCombinationISJ_fSJ_fLNS_15FloatRoundStyleE2EEESI_S1K_JEEENS4_5SM1004TMEM4LOAD26SM100_TMEM_LOAD_16dp256b8xENS4_13SM90_TMA_LOADES1B_NS4_17SM75_U32x4_LDSM_NENS4_14SM90_TMA_STOREES1B_NS4_17SM90_U32x4_STSM_NENS4_39AutoVectorizingCopyWithAssumedAlignmentILi128EEEEEEvvEEEEvNT_6ParamsE,(.L_x_181 - _ZN7cutlass13device_kernelINS_4gemm6kernel13GemmUniversalIN4cute5tupleIJiiiiEEENS1_10collective13CollectiveMmaINS1_35MainloopSm100TmaUmmaWarpSpecializedILi2ELi2ELi4ENS5_IJNS4_1CILi2EEESB_NSA_ILi1EEEEEEEENS5_IJNSA_ILi64EEENSA_ILi256EEENSA_ILi128EEEEEENS_6half_tENS5_IJlSC_lEEESJ_SK_NS4_8TiledMMAINS4_8MMA_AtomIJNS4_20SM100_MMA_F16BF16_SSISJ_SJ_fLi64ELi256ELNS4_4UMMA5MajorE0ELSP_0ELNSO_7ScaleInE0ELSQ_0EEEEEENS4_6LayoutINS5_IJSC_SC_SC_EEENS5_IJNSA_ILi0EEESV_SV_EEEEENS5_IJNS4_10UnderscoreESY_SY_EEEEENS4_23SM90_TMA_LOAD_MULTICASTENS4_14ComposedLayoutINS4_7SwizzleILi3ELi4ELi3EEENS4_18smem_ptr_flag_bitsILi16EEENST_INS5_IJNSA_ILi8EEESF_EEENS5_IJSF_SC_EEEEEEEvNS4_8identityES11_S1B_vS1C_EENS_8epilogue10collective18CollectiveEpilogueINS1E_23Sm100TmaWarpSpecializedILi4ELi2ELi32ELb1ELb0EEEJSI_NS5_IJNST_ISF_SC_EES1J_EEESJ_SK_SJ_SK_NS1E_6fusion15FusionCallbacksIS1I_NS1L_17LinearCombinationISJ_fSJ_fLNS_15FloatRoundStyleE2EEESI_S1K_JEEENS4_5SM1004TMEM4LOAD26SM100_TMEM_LOAD_16dp256b8xENS4_13SM90_TMA_LOADES1B_NS4_17SM75_U32x4_LDSM_NENS4_14SM90_TMA_STOREES1B_NS4_17SM90_U32x4_STSM_NENS4_39AutoVectorizingCopyWithAssumedAlignmentILi128EEEEEEvvEEEEvNT_6ParamsE)
        .other          _ZN7cutlass13device_kernelINS_4gemm6kernel13GemmUniversalIN4cute5tupleIJiiiiEEENS1_10collective13CollectiveMmaINS1_35MainloopSm100TmaUmmaWarpSpecializedILi2ELi2ELi4ENS5_IJNS4_1CILi2EEESB_NSA_ILi1EEEEEEEENS5_IJNSA_ILi64EEENSA_ILi256EEENSA_ILi128EEEEEENS_6half_tENS5_IJlSC_lEEESJ_SK_NS4_8TiledMMAINS4_8MMA_AtomIJNS4_20SM100_MMA_F16BF16_SSISJ_SJ_fLi64ELi256ELNS4_4UMMA5MajorE0ELSP_0ELNSO_7ScaleInE0ELSQ_0EEEEEENS4_6LayoutINS5_IJSC_SC_SC_EEENS5_IJNSA_ILi0EEESV_SV_EEEEENS5_IJNS4_10UnderscoreESY_SY_EEEEENS4_23SM90_TMA_LOAD_MULTICASTENS4_14ComposedLayoutINS4_7SwizzleILi3ELi4ELi3EEENS4_18smem_ptr_flag_bitsILi16EEENST_INS5_IJNSA_ILi8EEESF_EEENS5_IJSF_SC_EEEEEEEvNS4_8identityES11_S1B_vS1C_EENS_8epilogue10collective18CollectiveEpilogueINS1E_23Sm100TmaWarpSpecializedILi4ELi2ELi32ELb1ELb0EEEJSI_NS5_IJNST_ISF_SC_EES1J_EEESJ_SK_SJ_SK_NS1E_6fusion15FusionCallbacksIS1I_NS1L_17LinearCombinationISJ_fSJ_fLNS_15FloatRoundStyleE2EEESI_S1K_JEEENS4_5SM1004TMEM4LOAD26SM100_TMEM_LOAD_16dp256b8xENS4_13SM90_TMA_LOADES1B_NS4_17SM75_U32x4_LDSM_NENS4_14SM90_TMA_STOREES1B_NS4_17SM90_U32x4_STSM_NENS4_39AutoVectorizingCopyWithAssumedAlignmentILi128EEEEEEvvEEEEvNT_6ParamsE,@"STO_CUDA_ENTRY STV_DEFAULT"
_ZN7cutlass13device_kernelINS_4gemm6kernel13GemmUniversalIN4cute5tupleIJiiiiEEENS1_10collective13CollectiveMmaINS1_35MainloopSm100TmaUmmaWarpSpecializedILi2ELi2ELi4ENS5_IJNS4_1CILi2EEESB_NSA_ILi1EEEEEEEENS5_IJNSA_ILi64EEENSA_ILi256EEENSA_ILi128EEEEEENS_6half_tENS5_IJlSC_lEEESJ_SK_NS4_8TiledMMAINS4_8MMA_AtomIJNS4_20SM100_MMA_F16BF16_SSISJ_SJ_fLi64ELi256ELNS4_4UMMA5MajorE0ELSP_0ELNSO_7ScaleInE0ELSQ_0EEEEEENS4_6LayoutINS5_IJSC_SC_SC_EEENS5_IJNSA_ILi0EEESV_SV_EEEEENS5_IJNS4_10UnderscoreESY_SY_EEEEENS4_23SM90_TMA_LOAD_MULTICASTENS4_14ComposedLayoutINS4_7SwizzleILi3ELi4ELi3EEENS4_18smem_ptr_flag_bitsILi16EEENST_INS5_IJNSA_ILi8EEESF_EEENS5_IJSF_SC_EEEEEEEvNS4_8identityES11_S1B_vS1C_EENS_8epilogue10collective18CollectiveEpilogueINS1E_23Sm100TmaWarpSpecializedILi4ELi2ELi32ELb1ELb0EEEJSI_NS5_IJNST_ISF_SC_EES1J_EEESJ_SK_SJ_SK_NS1E_6fusion15FusionCallbacksIS1I_NS1L_17LinearCombinationISJ_fSJ_fLNS_15FloatRoundStyleE2EEESI_S1K_JEEENS4_5SM1004TMEM4LOAD26SM100_TMEM_LOAD_16dp256b8xENS4_13SM90_TMA_LOADES1B_NS4_17SM75_U32x4_LDSM_NENS4_14SM90_TMA_STOREES1B_NS4_17SM90_U32x4_STSM_NENS4_39AutoVectorizingCopyWithAssumedAlignmentILi128EEEEEEvvEEEEvNT_6ParamsE:
[----:B------:R-:W1:Y:S01]  /*0000*/  LDC R1, c[0x0][0x37c] ;  /* 0x0000df00ff017b82 */ /* 0x000e620000000800 */
[----:B------:R-:W2:Y:S01]  /*0010*/  S2R R93, SR_TID.X ;  /* 0x00000000005d7919 */ /* 0x000ea20000002100 */
[----:B------:R-:W3:Y:S01]  /*0020*/  LDCU.64 UR8, c[0x0][0x890] ;  /* 0x00011200ff0877ac */ /* 0x000ee20008000a00 */
[----:B------:R-:W-:Y:S02]  /*0030*/  PRMT R81, RZ, 0x7610, R81 ;  /* 0x00007610ff517816 */ /* 0x000fe40000000051 */
[----:B------:R-:W-:Y:S01]  /*0040*/  ELECT P4, URZ, PT ;  /* 0x0000000000ff782f */ /* 0x000fe20003880000 */
[----:B---3--:R-:W-:-:S04]  /*0050*/  UISETP.NE.U32.AND UP0, UPT, UR8, URZ, UPT ;  /* 0x000000ff0800728c */ /* 0x008fc8000bf05070 */
[----:B------:R-:W-:Y:S01]  /*0060*/  UISETP.NE.AND.EX UP0, UPT, UR9, URZ, UPT, UP0 ;  /* 0x000000ff0900728c */ /* 0x000fe2000bf05300 */
[----:B--2---:R-:W-:-:S05]  /*0070*/  SHF.R.U32.HI R82, RZ, 0x5, R93 ;  /* 0x00000005ff527819 */ /* 0x004fca000001165d */
[----:B------:R-:W2:Y:S02]  /*0080*/  SHFL.IDX PT, R0, R82, RZ, 0x1f ;  /* 0x00001fff52007589 */ /* 0x000ea400000e0000 */
[----:B--2---:R-:W-:Y:S01]  /*0090*/  R2UR UR17, R0 ;  /* 0x00000000001172ca */ /* 0x004fe200000e0000 */
[----:B-1----:R-:W-:-:S14]  /*00a0*/  BRA.U UP0, `(.L_x_0) ;  /* 0x0000000100307547 */ /* 0x002fdc000b800000 */
[----:B------:R-:W1:Y:S02]  /*00b0*/  LDCU.64 UR4, c[0x0][0x888] ;  /* 0x00011100ff0477ac */ /* 0x000e640008000a00 */
[----:B-1----:R-:W-:-:S04]  /*00c0*/  UISETP.NE.U32.AND UP0, UPT, UR4, URZ, UPT ;  /* 0x000000ff0400728c */ /* 0x002fc8000bf05070 */
[----:B------:R-:W-:-:S09]  /*00d0*/  UISETP.NE.AND.EX UP0, UPT, UR5, URZ, UPT, UP0 ;  /* 0x000000ff0500728c */ /* 0x000fd2000bf05300 */
[----:B------:R-:W-:Y:S05]  /*00e0*/  BRA.U !UP0, `(.L_x_1) ;  /* 0x0000000108147547 */ /* 0x000fea000b800000 */
[----:B------:R-:W1:Y:S01]  /*00f0*/  LDC.64 R2, c[0x0][0x888] ;  /* 0x00022200ff027b82 */ /* 0x000e620000000a00 */
[----:B------:R-:W1:Y:S02]  /*0100*/  LDCU.64 UR4, c[0x0][0x358] ;  /* 0x00006b00ff0477ac */ /* 0x000e640008000a00 */
[----:B-1----:R1:W5:Y:S01]  /*0110*/  LDG.E R41, desc[UR4][R2.64] ;  /* 0x0000000402297981 */ /* 0x002362000c1e1900 */
[----:B------:R-:W-:Y:S01]  /*0120*/  HFMA2 R81, -RZ, RZ, 0, 5.9604644775390625e-08 ;  /* 0x00000001ff517431 */ /* 0x000fe200000001ff */
[----:B------:R-:W-:Y:S05]  /*0130*/  BRA `(.L_x_0) ;  /* 0x00000000000c7947 */ /* 0x000fea0003800000 */
.L_x_1:
[----:B------:R-:W1:Y:S01]  /*0140*/  LDCU UR4, c[0x0][0x880] ;  /* 0x00011000ff0477ac */ /* 0x000e620008000800 */
[----:B------:R-:W-:Y:S01]  /*0150*/  HFMA2 R81, -RZ, RZ, 0, 5.9604644775390625e-08 ;  /* 0x00000001ff517431 */ /* 0x000fe200000001ff */
[----:B-1----:R-:W-:-:S07]  /*0160*/  MOV R41, UR4 ;  /* 0x0000000400297c02 */ /* 0x002fce0008000f00 */
.L_x_0:
[----:B------:R-:W2:Y:S02]  /*0170*/  LDCU.64 UR4, c[0x0][0x8b0] ;  /* 0x00011600ff0477ac */ /* 0x000ea40008000a00 */
[----:B--2---:R-:W-:-:S04]  /*0180*/  UISETP.NE.U32.AND UP0, UPT, UR4, URZ, UPT ;  /* 0x000000ff0400728c */ /* 0x004fc8000bf05070 */
[----:B------:R-:W-:-:S09]  /*0190*/  UISETP.NE.AND.EX UP0, UPT, UR5, URZ, UPT, UP0 ;  /* 0x000000ff0500728c */ /* 0x000fd2000bf05300 */
[----:B------:R-:W-:Y:S05]  /*01a0*/  BRA.U UP0, `(.L_x_2) ;  /* 0x0000000100287547 */ /* 0x000fea000b800000 */
[----:B------:R-:W2:Y:S02]  /*01b0*/  LDCU.64 UR4, c[0x0][0x8a8] ;  /* 0x00011500ff0477ac */ /* 0x000ea40008000a00 */
[----:B--2---:R-:W-:-:S04]  /*01c0*/  UISETP.NE.U32.AND UP0, UPT, UR4, URZ, UPT ;  /* 0x000000ff0400728c */ /* 0x004fc8000bf05070 */
[----:B------:R-:W-:-:S09]  /*01d0*/  UISETP.NE.AND.EX UP0, UPT, UR5, URZ, UPT, UP0 ;  /* 0x000000ff0500728c */ /* 0x000fd2000bf05300 */
[----:B------:R-:W-:Y:S05]  /*01e0*/  BRA.U !UP0, `(.L_x_3) ;  /* 0x0000000108107547 */ /* 0x000fea000b800000 */
[----:B------:R-:W2:Y:S01]  /*01f0*/  LDC.64 R38, c[0x0][0x8a8] ;  /* 0x00022a00ff267b82 */ /* 0x000ea20000000a00 */
[----:B------:R-:W2:Y:S02]  /*0200*/  LDCU.64 UR4, c[0x0][0x358] ;  /* 0x00006b00ff0477ac */ /* 0x000ea40008000a00 */
[----:B--2---:R2:W5:Y:S01]  /*0210*/  LDG.E R38, desc[UR4][R38.64] ;  /* 0x0000000426267981 */ /* 0x004562000c1e1900 */
[----:B------:R-:W-:Y:S05]  /*0220*/  BRA `(.L_x_2) ;  /* 0x0000000000087947 */ /* 0x000fea0003800000 */
.L_x_3:
[----:B------:R-:W2:Y:S02]  /*0230*/  LDCU UR4, c[0x0][0x8a0] ;  /* 0x00011400ff0477ac */ /* 0x000ea40008000800 */
[----:B--2---:R-:W-:Y:S02]  /*0240*/  MOV R38, UR4 ;  /* 0x0000000400267c02 */ /* 0x004fe40008000f00 */
.L_x_2:
[----:B------:R-:W-:Y:S01]  /*0250*/  IMAD.U32 R0, RZ, RZ, UR17 ;  /* 0x00000011ff007e24 */ /* 0x000fe2000f8e00ff */
[----:B------:R-:W-:Y:S04]  /*0260*/  BSSY.RECONVERGENT B0, `(.L_x_4) ;  /* 0x000000c000007945 */ /* 0x000fe80003800200 */
[C---:B------:R-:W-:Y:S02]  /*0270*/  ISETP.NE.OR P1, PT, R0.reuse, 0x1, !P4 ;  /* 0x000000010000780c */ /* 0x040fe40006725670 */
[----:B------:R-:W-:-:S11]  /*0280*/  ISETP.NE.OR P0, PT, R0, 0x3, !P4 ;  /* 0x000000030000780c */ /* 0x000fd60006705670 */
[----:B------:R-:W-:Y:S05]  /*0290*/  @P1 BRA `(.L_x_5) ;  /* 0x0000000000201947 */ /* 0x000fea0003800000 */
[----:B------:R-:W3:Y:S02]  /*02a0*/  LDCU.64 UR4, c[0x0][0x348] ;  /* 0x00006900ff0477ac */ /* 0x000ee40008000a00 */
[----:B---3--:R-:W-:Y:S02]  /*02b0*/  UIADD3 UR6, UP1, UPT, UR4, 0x80, URZ ;  /* 0x0000008004067890 */ /* 0x008fe4000ff3e0ff */
[----:B------:R-:W-:Y:S02]  /*02c0*/  UIADD3 UR4, UP0, UPT, UR4, 0x180, URZ ;  /* 0x0000018004047890 */ /* 0x000fe4000ff1e0ff */
[----:B------:R-:W-:Y:S02]  /*02d0*/  UIADD3.X UR7, UPT, UPT, URZ, UR5, URZ, UP1, !UPT ;  /* 0x00000005ff077290 */ /* 0x000fe40008ffe4ff */
[----:B------:R-:W-:-:S07]  /*02e0*/  UIADD3.X UR5, UPT, UPT, URZ, UR5, URZ, UP0, !UPT ;  /* 0x00000005ff057290 */ /* 0x000fce00087fe4ff */
[----:B------:R3:W-:Y:S02]  /*02f0*/  UTMACCTL.PF [UR6] ;  /* 0x00000000060079b9 */ /* 0x0007e40008040000 */
[----:B------:R3:W-:Y:S02]  /*0300*/  UTMACCTL.PF [UR4] ;  /* 0x00000000040079b9 */ /* 0x0007e40008040000 */
[----:B---3--:R-:W-:Y:S01]  /*0310*/  NOP ;  /* 0x0000000000007918 */ /* 0x008fe20000000000 */
.L_x_5:
[----:B------:R-:W-:Y:S05]  /*0320*/  BSYNC.RECONVERGENT B0 ;  /* 0x0000000000007941 */ /* 0x000fea0003800200 */
.L_x_4:
[----:B------:R-:W-:Y:S04]  /*0330*/  BSSY.RECONVERGENT B0, `(.L_x_6) ;  /* 0x000000a000007945 */ /* 0x000fe80003800200 */
        /* <DEDUP_REMOVED lines=9> */
.L_x_7:
[----:B------:R-:W-:Y:S05]  /*03d0*/  BSYNC.RECONVERGENT B0 ;  /* 0x0000000000007941 */ /* 0x000fea0003800200 */
.L_x_6:
[----:B------:R-:W3:Y:S01]  /*03e0*/  LDCU.64 UR4, c[0x0][0x888] ;  /* 0x00011100ff0477ac */ /* 0x000ee20008000a00 */
[----:B------:R-:W-:Y:S02]  /*03f0*/  UISETP.EQ.U32.AND UP1, UPT, UR8, URZ, UPT ;  /* 0x000000ff0800728c */ /* 0x000fe4000bf22070 */
[----:B------:R-:W-:Y:S02]  /*0400*/  UPLOP3.LUT UP3, UPT, UPT, UPT, UPT, 0x80, 0x8 ;  /* 0x000000000008789c */ /* 0x000fe40003f6f070 */
[----:B---3--:R-:W-:-:S04]  /*0410*/  UISETP.NE.U32.AND UP0, UPT, UR4, URZ, UPT ;  /* 0x000000ff0400728c */ /* 0x008fc8000bf05070 */
[----:B------:R-:W-:-:S04]  /*0420*/  UISETP.NE.AND.EX UP0, UPT, UR5, URZ, UPT, UP0 ;  /* 0x000000ff0500728c */ /* 0x000fc8000bf05300 */
[----:B------:R-:W-:-:S04]  /*0430*/  UISETP.EQ.OR.EX UP2, UPT, UR9, URZ, !UP0, UP1 ;  /* 0x000000ff0900728c */ /* 0x000fc8000c742710 */
[----:B------:R-:W-:-:S06]  /*0440*/  UP2UR UR4, UPR, URZ, 0x4 ;  /* 0x00000004ff047883 */ /* 0x000fcc0008000000 */
[----:B------:R-:W-:Y:S01]  /*0450*/  MOV R84, UR4 ;  /* 0x0000000400547c02 */ /* 0x000fe20008000f00 */
[----:B------:R-:W-:Y:S06]  /*0460*/  BRA.U !UP2, `(.L_x_8) ;  /* 0x000000010a207547 */ /* 0x000fec000b800000 */
[----:B------:R-:W-:Y:S01]  /*0470*/  UISETP.NE.U32.AND UP1, UPT, UR8, URZ, UPT ;  /* 0x000000ff0800728c */ /* 0x000fe2000bf25070 */
[----:B-----5:R-:W-:Y:S01]  /*0480*/  FSETP.NEU.AND P0, PT, R41, RZ, PT ;  /* 0x000000ff2900720b */ /* 0x020fe20003f0d000 */
[----:B------:R-:W-:Y:S02]  /*0490*/  USEL UR4, URZ, 0xffffffff, UP0 ;  /* 0xffffffffff047887 */ /* 0x000fe40008000000 */
[----:B------:R-:W-:-:S10]  /*04a0*/  UISETP.NE.AND.EX UP1, UPT, UR9, URZ, UPT, UP1 ;  /* 0x000000ff0900728c */ /* 0x000fd4000bf25310 */
[----:B------:R-:W-:Y:S01]  /*04b0*/  VOTEU.ANY UP0, P0 ;  /* 0x0000000000ff7886 */ /* 0x000fe20000000100 */
[----:B------:R-:W-:-:S04]  /*04c0*/  @!UP1 USEL UR4, URZ, 0xffffffff, UP0 ;  /* 0xffffffffff049887 */ /* 0x000fc80008000000 */
[----:B------:R-:W-:-:S04]  /*04d0*/  ULOP3.LUT UR4, UR4, 0x1, URZ, 0xc0, !UPT ;  /* 0x0000000104047892 */ /* 0x000fc8000f8ec0ff */
[----:B------:R-:W-:-:S11]  /*04e0*/  UISETP.NE.U32.AND UP3, UPT, UR4, 0x1, UPT ;  /* 0x000000010400788c */ /* 0x000fd6000bf65070 */
.L_x_8:
[----:B-1----:R-:W1:Y:S01]  /*04f0*/  SHFL.IDX PT, R2, R82, RZ, 0x1f ;  /* 0x00001fff52027589 */ /* 0x002e6200000e0000 */
[----:B------:R-:W-:-:S04]  /*0500*/  UISETP.NE.AND UP0, UPT, UR17, 0x2, UPT ;  /* 0x000000021100788c */ /* 0x000fc8000bf05270 */
[----:B------:R-:W-:Y:S01]  /*0510*/  USEL UR40, URZ, 0x1, UP0 ;  /* 0x00000001ff287887 */ /* 0x000fe20008000000 */
[----:B-1----:R-:W-:-:S13]  /*0520*/  ISETP.NE.AND P0, PT, R2, RZ, PT ;  /* 0x000000ff0200720c */ /* 0x002fda0003f05270 */
[----:B------:R-:W-:Y:S05]  /*0530*/  @P0 BRA `(.L_x_9) ;  /* 0x0000000000480947 */ /* 0x000fea0003800000 */
[----:B------:R-:W1:Y:S01]  /*0540*/  S2UR UR4, SR_CgaCtaId ;  /* 0x00000000000479c3 */ /* 0x000e620000008800 */
[----:B------:R-:W-:Y:S01]  /*0550*/  UMOV UR5, 0x400 ;  /* 0x0000040000057882 */ /* 0x000fe20000000000 */
[----:B------:R-:W-:Y:S01]  /*0560*/  UMOV UR8, 0x1 ;  /* 0x0000000100087882 */ /* 0x000fe20000000000 */
[----:B------:R-:W-:Y:S01]  /*0570*/  UMOV UR6, 0x3 ;  /* 0x0000000300067882 */ /* 0x000fe20000000000 */
[----:B------:R-:W-:-:S04]  /*0580*/  UIADD3 UR8, UPT, UPT, -UR8, 0x100000, URZ ;  /* 0x0010000008087890 */ /* 0x000fc8000fffe1ff */
[----:B------:R-:W-:Y:S02]  /*0590*/  USHF.L.U32 UR9, UR8, 0xb, URZ ;  /* 0x0000000b08097899 */ /* 0x000fe400080006ff */
[----:B------:R-:W-:Y:S02]  /*05a0*/  USHF.L.U32 UR8, UR8, 0x1, URZ ;  /* 0x0000000108087899 */ /* 0x000fe400080006ff */
[----:B------:R-:W-:-:S04]  /*05b0*/  UIADD3 UR6, UPT, UPT, -UR6, 0x100000, URZ ;  /* 0x0010000006067890 */ /* 0x000fc8000fffe1ff */
[----:B------:R-:W-:Y:S02]  /*05c0*/  USHF.L.U32 UR7, UR6, 0xb, URZ ;  /* 0x0000000b06077899 */ /* 0x000fe400080006ff */
[----:B------:R-:W-:Y:S01]  /*05d0*/  USHF.L.U32 UR6, UR6, 0x1, URZ ;  /* 0x0000000106067899 */ /* 0x000fe200080006ff */
[----:B------:R-:W-:Y:S01]  /*05e0*/  ELECT P0, URZ, PT ;  /* 0x0000000000ff782f */ /* 0x000fe20003800000 */
[----:B-1----:R-:W-:Y:S01]  /*05f0*/  ULEA UR4, UR4, UR5, 0x18 ;  /* 0x0000000504047291 */ /* 0x002fe2000f8ec0ff */
[----:B------:R-:W1:Y:S11]  /*0600*/  FENCE.VIEW.ASYNC.S ;  /* 0x00000000000073c6 */ /* 0x000e760000000000 */
[----:B-1----:R1:W3:Y:S01]  /*0610*/  SYNCS.EXCH.64 URZ, [UR4], UR8 ;  /* 0x0000000804ff75b2 */ /* 0x0022e20008000100 */
[----:B------:R1:W4:Y:S01]  /*0620*/  SYNCS.EXCH.64 URZ, [UR4+0x10], UR6 ;  /* 0x0000100604ff75b2 */ /* 0x0003220008000100 */
[----:B------:R1:W1:Y:S01]  /*0630*/  SYNCS.EXCH.64 URZ, [UR4+0x8], UR8 ;  /* 0x0000080804ff75b2 */ /* 0x0002620008000100 */
[----:B------:R1:W1:Y:S01]  /*0640*/  SYNCS.EXCH.64 URZ, [UR4+0x18], UR6 ;  /* 0x0000180604ff75b2 */ /* 0x0002620008000100 */
[----:B------:R-:W-:Y:S01]  /*0650*/  NOP ;  /* 0x0000000000007918 */ /* 0x000fe20000000000 */
.L_x_9:
[----:B------:R-:W2:Y:S01]  /*0660*/  SHFL.IDX PT, R2, R82, RZ, 0x1f ;  /* 0x00001fff52027589 */ /* 0x000ea200000e0000 */
[----:B------:R-:W-:Y:S01]  /*0670*/  NOP ;  /* 0x0000000000007918 */ /* 0x000fe20000000000 */
[----:B--2---:R-:W-:-:S13]  /*0680*/  ISETP.NE.AND P0, PT, R2, 0x1, PT ;  /* 0x000000010200780c */ /* 0x004fda0003f05270 */
[----:B------:R-:W-:Y:S05]  /*0690*/  @P0 BRA `(.L_x_10) ;  /* 0x0000000000580947 */ /* 0x000fea0003800000 */
[----:B-1----:R-:W1:Y:S01]  /*06a0*/  S2UR UR4, SR_CgaCtaId ;  /* 0x00000000000479c3 */ /* 0x002e620000008800 */
        /* <DEDUP_REMOVED lines=12> */
[----:B-1----:R2:W1:Y:S01]  /*0770*/  SYNCS.EXCH.64 URZ, [UR4+0x20], UR8 ;  /* 0x0000200804ff75b2 */ /* 0x0024620008000100 */
[----:B------:R2:W1:Y:S01]  /*0780*/  SYNCS.EXCH.64 URZ, [UR4+0x40], UR6 ;  /* 0x0000400604ff75b2 */ /* 0x0004620008000100 */
[----:B------:R2:W1:Y:S01]  /*0790*/  SYNCS.EXCH.64 URZ, [UR4+0x28], UR8 ;  /* 0x0000280804ff75b2 */ /* 0x0004620008000100 */
[----:B------:R2:W1:Y:S01]  /*07a0*/  SYNCS.EXCH.64 URZ, [UR4+0x48], UR6 ;  /* 0x0000480604ff75b2 */ /* 0x0004620008000100 */
[----:B------:R2:W1:Y:S01]  /*07b0*/  SYNCS.EXCH.64 URZ, [UR4+0x30], UR8 ;  /* 0x0000300804ff75b2 */ /* 0x0004620008000100 */
[----:B------:R2:W1:Y:S01]  /*07c0*/  SYNCS.EXCH.64 URZ, [UR4+0x50], UR6 ;  /* 0x0000500604ff75b2 */ /* 0x0004620008000100 */
[----:B------:R2:W1:Y:S01]  /*07d0*/  SYNCS.EXCH.64 URZ, [UR4+0x38], UR8 ;  /* 0x0000380804ff75b2 */ /* 0x0004620008000100 */
[----:B------:R2:W1:Y:S02]  /*07e0*/  SYNCS.EXCH.64 URZ, [UR4+0x58], UR6 ;  /* 0x0000580604ff75b2 */ /* 0x0004640008000100 */
[----:B--2---:R-:W-:Y:S01]  /*07f0*/  NOP ;  /* 0x0000000000007918 */ /* 0x004fe20000000000 */
.L_x_10:
[----:B------:R-:W2:Y:S01]  /*0800*/  SHFL.IDX PT, R2, R82, RZ, 0x1f ;  /* 0x00001fff52027589 */ /* 0x000ea200000e0000 */
[----:B------:R-:W-:Y:S01]  /*0810*/  NOP ;  /* 0x0000000000007918 */ /* 0x000fe20000000000 */
[----:B--2---:R-:W-:-:S13]  /*0820*/  ISETP.NE.AND P0, PT, R2, 0x3, PT ;  /* 0x000000030200780c */ /* 0x004fda0003f05270 */
[----:B------:R-:W-:Y:S05]  /*0830*/  @P0 BRA `(.L_x_11) ;  /* 0x0000000000300947 */ /* 0x000fea0003800000 */
[----:B-1----:R-:W1:Y:S01]  /*0840*/  S2UR UR4, SR_CgaCtaId ;  /* 0x00000000000479c3 */ /* 0x002e620000008800 */
[----:B------:R-:W-:Y:S01]  /*0850*/  UMOV UR6, 0x400 ;  /* 0x0000040000067882 */ /* 0x000fe20000000000 */
[----:B------:R-:W-:Y:S01]  /*0860*/  UMOV UR5, 0x20 ;  /* 0x0000002000057882 */ /* 0x000fe20000000000 */
[----:B------:R-:W-:Y:S01]  /*0870*/  ELECT P0, URZ, PT ;  /* 0x0000000000ff782f */ /* 0x000fe20003800000 */
[----:B-1----:R-:W-:Y:S02]  /*0880*/  ULEA UR6, UR4, UR6, 0x18 ;  /* 0x0000000604067291 */ /* 0x002fe4000f8ec0ff */
[----:B------:R-:W-:-:S04]  /*0890*/  UIADD3 UR4, UPT, UPT, -UR5, 0x100000, URZ ;  /* 0x0010000005047890 */ /* 0x000fc8000fffe1ff */
[----:B------:R-:W-:Y:S02]  /*08a0*/  USHF.L.U32 UR5, UR4, 0xb, URZ ;  /* 0x0000000b04057899 */ /* 0x000fe400080006ff */
[----:B------:R-:W-:Y:S01]  /*08b0*/  USHF.L.U32 UR4, UR4, 0x1, URZ ;  /* 0x0000000104047899 */ /* 0x000fe200080006ff */
[----:B------:R-:W1:Y:S11]  /*08c0*/  FENCE.VIEW.ASYNC.S ;  /* 0x00000000000073c6 */ /* 0x000e760000000000 */
[----:B-1----:R2:W1:Y:S01]  /*08d0*/  SYNCS.EXCH.64 URZ, [UR6+0x60], UR4 ;  /* 0x0000600406ff75b2 */ /* 0x0024620008000100 */
[----:B------:R2:W1:Y:S02]  /*08e0*/  SYNCS.EXCH.64 URZ, [UR6+0x68], UR4 ;  /* 0x0000680406ff75b2 */ /* 0x0004640008000100 */
[----:B--2---:R-:W-:Y:S01]  /*08f0*/  NOP ;  /* 0x0000000000007918 */ /* 0x004fe20000000000 */
.L_x_11:
[----:B------:R-:W2:Y:S01]  /*0900*/  SHFL.IDX PT, R2, R82, RZ, 0x1f ;  /* 0x00001fff52027589 */ /* 0x000ea200000e0000 */
[----:B------:R-:W-:Y:S01]  /*0910*/  NOP ;  /* 0x0000000000007918 */ /* 0x000fe20000000000 */
[----:B--2---:R-:W-:-:S13]  /*0920*/  ISETP.NE.AND P0, PT, R2, 0x4, PT ;  /* 0x000000040200780c */ /* 0x004fda0003f05270 */
[----:B------:R-:W-:Y:S05]  /*0930*/  @P0 BRA `(.L_x_12) ;  /* 0x00000000004c0947 */ /* 0x000fea0003800000 */
[----:B-1----:R-:W1:Y:S01]  /*0940*/  S2UR UR6, SR_CgaCtaId ;  /* 0x00000000000679c3 */ /* 0x002e620000008800 */
[----:B------:R-:W-:Y:S01]  /*0950*/  UMOV UR4, 0x3a0 ;  /* 0x000003a000047882 */ /* 0x000fe20000000000 */
[----:B------:R-:W-:Y:S01]  /*0960*/  UMOV UR5, 0x400 ;  /* 0x0000040000057882 */ /* 0x000fe20000000000 */
[----:B------:R-:W-:Y:S01]  /*0970*/  USEL UR4, UR4, 0x320, UP3 ;  /* 0x0000032004047887 */ /* 0x000fe20009800000 */
[----:B------:R-:W-:Y:S01]  /*0980*/  UMOV UR8, 0x1 ;  /* 0x0000000100087882 */ /* 0x000fe20000000000 */
[----:B------:R-:W-:Y:S01]  /*0990*/  ELECT P0, URZ, PT ;  /* 0x0000000000ff782f */ /* 0x000fe20003800000 */
[----:B------:R-:W-:-:S04]  /*09a0*/  UIADD3 UR8, UPT, UPT, -UR8, 0x100000, URZ ;  /* 0x0010000008087890 */ /* 0x000fc8000fffe1ff */
[----:B------:R-:W-:Y:S02]  /*09b0*/  USHF.L.U32 UR9, UR8, 0xb, URZ ;  /* 0x0000000b08097899 */ /* 0x000fe400080006ff */
[----:B------:R-:W-:Y:S02]  /*09c0*/  USHF.L.U32 UR8, UR8, 0x1, URZ ;  /* 0x0000000108087899 */ /* 0x000fe400080006ff */
[----:B-1----:R-:W-:Y:S02]  /*09d0*/  ULEA UR6, UR6, UR5, 0x18 ;  /* 0x0000000506067291 */ /* 0x002fe4000f8ec0ff */
[----:B------:R-:W-:-:S04]  /*09e0*/  UIADD3 UR4, UPT, UPT, -UR4, 0x100000, URZ ;  /* 0x0010000004047890 */ /* 0x000fc8000fffe1ff */
[----:B------:R-:W-:Y:S02]  /*09f0*/  USHF.L.U32 UR5, UR4, 0xb, URZ ;  /* 0x0000000b04057899 */ /* 0x000fe400080006ff */
[----:B------:R-:W-:Y:S01]  /*0a00*/  USHF.L.U32 UR4, UR4, 0x1, URZ ;  /* 0x0000000104047899 */ /* 0x000fe200080006ff */
[----:B------:R-:W1:Y:S03]  /*0a10*/  FENCE.VIEW.ASYNC.S ;  /* 0x00000000000073c6 */ /* 0x000e660000000000 */
[----:B-1----:R2:W1:Y:S08]  /*0a20*/  SYNCS.EXCH.64 URZ, [UR6+0x70], UR8 ;  /* 0x0000700806ff75b2 */ /* 0x0024700008000100 */
[----:B------:R2:W1:Y:S01]  /*0a30*/  SYNCS.EXCH.64 URZ, [UR6+0x80], UR4 ;  /* 0x0000800406ff75b2 */ /* 0x0004620008000100 */
[----:B------:R2:W1:Y:S01]  /*0a40*/  SYNCS.EXCH.64 URZ, [UR6+0x78], UR8 ;  /* 0x0000780806ff75b2 */ /* 0x0004620008000100 */
[----:B------:R2:W1:Y:S02]  /*0a50*/  SYNCS.EXCH.64 URZ, [UR6+0x88], UR4 ;  /* 0x0000880406ff75b2 */ /* 0x0004640008000100 */
[----:B--2---:R-:W-:Y:S01]  /*0a60*/  NOP ;  /* 0x0000000000007918 */ /* 0x004fe20000000000 */
.L_x_12:
        /* <DEDUP_REMOVED lines=26> */
.L_x_13:
[----:B------:R-:W2:Y:S01]  /*0c10*/  SHFL.IDX PT, R2, R82, RZ, 0x1f ;  /* 0x00001fff52027589 */ /* 0x000ea200000e0000 */
[----:B------:R-:W1:Y:S01]  /*0c20*/  S2UR UR52, SR_CgaCtaId ;  /* 0x00000000003479c3 */ /* 0x000e620000008800 */
[----:B------:R-:W-:Y:S01]  /*0c30*/  NOP ;  /* 0x0000000000007918 */ /* 0x000fe20000000000 */
[----:B--2---:R-:W-:-:S13]  /*0c40*/  ISETP.NE.AND P0, PT, R2, 0x3, PT ;  /* 0x000000030200780c */ /* 0x004fda0003f05270 */
[----:B-1----:R-:W-:Y:S05]  /*0c50*/  @P0 BRA `(.L_x_14) ;  /* 0x0000000000340947 */ /* 0x002fea0003800000 */
[----:B------:R-:W-:Y:S01]  /*0c60*/  UMOV UR4, 0x400 ;  /* 0x0000040000047882 */ /* 0x000fe20000000000 */
[----:B------:R-:W-:Y:S01]  /*0c70*/  UMOV UR6, 0x20 ;  /* 0x0000002000067882 */ /* 0x000fe20000000000 */
[----:B------:R-:W-:Y:S02]  /*0c80*/  ULEA UR4, UR52, UR4, 0x18 ;  /* 0x0000000434047291 */ /* 0x000fe4000f8ec0ff */
[----:B------:R-:W-:-:S04]  /*0c90*/  UIADD3 UR6, UPT, UPT, -UR6, 0x100000, URZ ;  /* 0x0010000006067890 */ /* 0x000fc8000fffe1ff */
[----:B------:R-:W-:Y:S02]  /*0ca0*/  USHF.L.U32 UR7, UR6, 0xb, URZ ;  /* 0x0000000b06077899 */ /* 0x000fe400080006ff */
[----:B------:R-:W-:Y:S01]  /*0cb0*/  USHF.L.U32 UR6, UR6, 0x1, URZ ;  /* 0x0000000106067899 */ /* 0x000fe200080006ff */
[----:B------:R-:W-:Y:S01]  /*0cc0*/  ELECT P0, URZ, PT ;  /* 0x0000000000ff782f */ /* 0x000fe20003800000 */
[----:B------:R-:W1:Y:S10]  /*0cd0*/  FENCE.VIEW.ASYNC.S ;  /* 0x00000000000073c6 */ /* 0x000e740000000000 */
[----:B-1----:R1:W2:Y:S01]  /*0ce0*/  SYNCS.EXCH.64 URZ, [UR4+0xd0], UR6 ;  /* 0x0000d00604ff75b2 */ /* 0x0022a20008000100 */
[----:B------:R1:W1:Y:S01]  /*0cf0*/  SYNCS.EXCH.64 URZ, [UR4+0xe0], UR6 ;  /* 0x0000e00604ff75b2 */ /* 0x0002620008000100 */
[----:B------:R1:W1:Y:S01]  /*0d00*/  SYNCS.EXCH.64 URZ, [UR4+0xd8], UR6 ;  /* 0x0000d80604ff75b2 */ /* 0x0002620008000100 */
[----:B------:R1:W1:Y:S01]  /*0d10*/  SYNCS.EXCH.64 URZ, [UR4+0xe8], UR6 ;  /* 0x0000e80604ff75b2 */ /* 0x0002620008000100 */
[----:B------:R-:W-:Y:S01]  /*0d20*/  NOP ;  /* 0x0000000000007918 */ /* 0x000fe20000000000 */
.L_x_14:
[----:B-1----:R-:W1:Y:S01]  /*0d30*/  LDCU UR4, c[0x0][0x36c] ;  /* 0x00006d80ff0477ac */ /* 0x002e620008000800 */
[----:B------:R-:W-:Y:S01]  /*0d40*/  ISETP.NE.OR P4, PT, R0, 0x2, !P4 ;  /* 0x000000020000780c */ /* 0x000fe20006785670 */
[----:B------:R-:W-:Y:S01]  /*0d50*/  NOP ;  /* 0x0000000000007918 */ /* 0x000fe20000000000 */
[----:B------:R-:W-:Y:S01]  /*0d60*/  LOP3.LUT R0, R93, 0x1f, RZ, 0xc0, !PT ;  /* 0x0000001f5d007812 */ /* 0x000fe200078ec0ff */
[----:B------:R-:W-:Y:S02]  /*0d70*/  UISETP.NE.AND UP4, UPT, UR17, URZ, UPT ;  /* 0x000000ff1100728c */ /* 0x000fe4000bf85270 */
[----:B-1----:R-:W-:-:S09]  /*0d80*/  UISETP.EQ.U32.AND UP5, UPT, UR4, 0x1, UPT ;  /* 0x000000010400788c */ /* 0x002fd2000bfa2070 */
[----:B------:R-:W-:Y:S05]  /*0d90*/  BRA.U !UP5, `(.L_x_15) ;  /* 0x000000010d087547 */ /* 0x000fea000b800000 */
[----:B--234-:R-:W-:Y:S01]  /*0da0*/  UCGABAR_ARV ;  /* 0x00000000000079c7 */ /* 0x01cfe20008000000 */
[----:B------:R-:W-:Y:S05]  /*0db0*/  BRA `(.L_x_16) ;  /* 0x0000000000047947 */ /* 0x000fea0003800000 */
.L_x_15:
[----:B--234-:R-:W-:Y:S01]  /*0dc0*/  NOP ;  /* 0x0000000000007918 */ /* 0x01cfe20000000000 */
.L_x_16:
[----:B------:R-:W1:Y:S01]  /*0dd0*/  S2UR UR20, SR_CTAID.Y ;  /* 0x00000000001479c3 */ /* 0x000e620000002600 */
[----:B------:R-:W-:-:S05]  /*0de0*/  CS2R.32 R83, SR_CgaSize ;  /* 0x0000000000537805 */ /* 0x000fca0000008a00 */
[----:B------:R-:W-:-:S05]  /*0df0*/  IMAD R83, R83, -0xa0, RZ ;  /* 0xffffff6053537824 */ /* 0x000fca00078e02ff */
[----:B------:R-:W-:-:S14]  /*0e00*/  R2UR UR4, R83 ;  /* 0x00000000530472ca */ /* 0x000fdc00000e0000 */
[----:B------:R-:W2:Y:S01]  /*0e10*/  LDCU UR4, c[0x0][UR4+0x2b4] ;  /* 0x00005680040477ac */ /* 0x000ea20008000800 */
[----:B------:R-:W-:-:S05]  /*0e20*/  CS2R.32 R83, SR_CgaSize ;  /* 0x0000000000537805 */ /* 0x000fca0000008a00 */
[----:B------:R-:W-:-:S05]  /*0e30*/  IMAD R83, R83, -0xa0, RZ ;  /* 0xffffff6053537824 */ /* 0x000fca00078e02ff */
[----:B------:R-:W-:-:S14]  /*0e40*/  R2UR UR5, R83 ;  /* 0x00000000530572ca */ /* 0x000fdc00000e0000 */
[----:B------:R-:W3:Y:S01]  /*0e50*/  LDCU UR5, c[0x0][UR5+0x2b0] ;  /* 0x00005600050577ac */ /* 0x000ee20008000800 */
[----:B------:R-:W4:Y:S01]  /*0e60*/  S2UR UR16, SR_CTAID.X ;  /* 0x00000000001079c3 */ /* 0x000f220000002500 */
[----:B------:R-:W-:-:S05]  /*0e70*/  CS2R.32 R83, SR_CgaSize ;  /* 0x0000000000537805 */ /* 0x000fca0000008a00 */
[----:B------:R-:W-:-:S05]  /*0e80*/  IMAD R83, R83, -0xa0, RZ ;  /* 0xffffff6053537824 */ /* 0x000fca00078e02ff */
[----:B------:R-:W-:-:S14]  /*0e90*/  R2UR UR7, R83 ;  /* 0x00000000530772ca */ /* 0x000fdc00000e0000 */
[----:B------:R-:W3:Y:S01]  /*0ea0*/  LDCU UR7, c[0x0][UR7+0x2a4] ;  /* 0x00005480070777ac */ /* 0x000ee20008000800 */
[----:B------:R-:W-:-:S05]  /*0eb0*/  CS2R.32 R83, SR_CgaSize ;  /* 0x0000000000537805 */ /* 0x000fca0000008a00 */
[----:B------:R-:W-:-:S05]  /*0ec0*/  IMAD R83, R83, -0xa0, RZ ;  /* 0xffffff6053537824 */ /* 0x000fca00078e02ff */
[----:B------:R-:W-:-:S14]  /*0ed0*/  R2UR UR63, R83 ;  /* 0x00000000533f72ca */ /* 0x000fdc00000e0000 */
[----:B------:R-:W3:Y:S01]  /*0ee0*/  LDCU UR63, c[0x0][UR63+0x2a0] ;  /* 0x000054003f3f77ac */ /* 0x000ee20008000800 */
[----:B------:R-:W-:Y:S02]  /*0ef0*/  ULOP3.LUT UR55, UR52, 0x1, URZ, 0xc0, !UPT ;  /* 0x0000000134377892 */ /* 0x000fe4000f8ec0ff */
[----:B------:R-:W-:Y:S02]  /*0f00*/  USHF.R.U32.HI UR26, URZ, 0x1, UR52 ;  /* 0x00000001ff1a7899 */ /* 0x000fe40008011634 */
[----:B------:R-:W-:Y:S02]  /*0f10*/  UISETP.GT.U32.AND UP1, UPT, UR55, 0xffff, UPT ;  /* 0x0000ffff3700788c */ /* 0x000fe4000bf24070 */
[----:B------:R-:W-:Y:S01]  /*0f20*/  USHF.L.U32 UR38, UR52, 0xa, URZ ;  /* 0x0000000a34267899 */ /* 0x000fe200080006ff */
[----:B-1----:R-:W-:Y:S01]  /*0f30*/  I2FP.F32.U32 R2, UR20 ;  /* 0x0000001400027c45 */ /* 0x002fe20008201000 */
[----:B------:R-:W1:Y:S04]  /*0f40*/  LDCU UR21, c[0x0][0xb24] ;  /* 0x00016480ff1577ac */ /* 0x000e680008000800 */
[----:B--2---:R-:W-:Y:S01]  /*0f50*/  FMUL R2, R2, UR4 ;  /* 0x0000000402027c20 */ /* 0x004fe20008400000 */
[----:B------:R-:W-:Y:S01]  /*0f60*/  ULOP3.LUT UR4, UR52, 0x2, URZ, 0xc0, !UPT ;  /* 0x0000000234047892 */ /* 0x000fe2000f8ec0ff */
[----:B----4-:R-:W-:Y:S01]  /*0f70*/  I2FP.F32.U32 R3, UR16 ;  /* 0x0000001000037c45 */ /* 0x010fe20008201000 */
[----:B------:R-:W2:Y:S03]  /*0f80*/  LDCU UR42, c[0x0][0xb24] ;  /* 0x00016480ff2a77ac */ /* 0x000ea60008000800 */
[----:B------:R-:W4:Y:S01]  /*0f90*/  F2I.U32.TRUNC.NTZ R2, R2 ;  /* 0x0000000200027305 */ /* 0x000f22000020f000 */
[----:B---3--:R-:W-:Y:S01]  /*0fa0*/  FMUL R3, R3, UR5 ;  /* 0x0000000503037c20 */ /* 0x008fe20008400000 */
[----:B------:R-:W-:Y:S01]  /*0fb0*/  UISETP.GT.U32.AND UP0, UPT, UR4, 0xffff, UPT ;  /* 0x0000ffff0400788c */ /* 0x000fe2000bf04070 */
[----:B------:R-:W3:Y:S05]  /*0fc0*/  LDCU UR28, c[0x0][0xb30] ;  /* 0x00016600ff1c77ac */ /* 0x000eea0008000800 */
[----:B------:R-:W1:Y:S01]  /*0fd0*/  F2I.U32.TRUNC.NTZ R3, R3 ;  /* 0x0000000300037305 */ /* 0x000e62000020f000 */
[----:B------:R-:W-:-:S02]  /*0fe0*/  USEL UR30, UR4, 0xffff, !UP0 ;  /* 0x0000ffff041e7887 */ /* 0x000fc4000c000000 */
[----:B------:R-:W-:Y:S01]  /*0ff0*/  USHF.L.U32 UR37, UR52, 0xd, URZ ;  /* 0x0000000d34257899 */ /* 0x000fe200080006ff */
[----:B------:R-:W-:Y:S01]  /*1000*/  UMOV UR32, 0x5 ;  /* 0x0000000500207882 */ /* 0x000fe20000000000 */
[----:B------:R-:W-:Y:S01]  /*1010*/  USEL UR31, UR55, 0xffff, !UP1 ;  /* 0x0000ffff371f7887 */ /* 0x000fe2000c800000 */
[----:B----4-:R-:W-:Y:S02]  /*1020*/  R2UR UR6, R2 ;  /* 0x00000000020672ca */ /* 0x010fe400000e0000 */
[----:B------:R-:W-:Y:S02]  /*1030*/  PRMT R2, RZ, 0x7610, R2 ;  /* 0x00007610ff027816 */ /* 0x000fe40000000002 */
[----:B-1----:R-:W-:-:S09]  /*1040*/  R2UR UR5, R3 ;  /* 0x00000000030572ca */ /* 0x002fd200000e0000 */
[----:B------:R-:W-:-:S04]  /*1050*/  UIADD3 UR4, UPT, UPT, -UR6, URZ, URZ ;  /* 0x000000ff06047290 */ /* 0x000fc8000fffe1ff */
[----:B------:R-:W-:Y:S02]  /*1060*/  UIMAD UR4, UR7, UR4, UR20 ;  /* 0x00000004070472a4 */ /* 0x000fe4000f8e0214 */
[----:B------:R-:W-:-:S04]  /*1070*/  UIADD3 UR5, UPT, UPT, -UR5, URZ, URZ ;  /* 0x000000ff05057290 */ /* 0x000fc8000fffe1ff */
[----:B------:R-:W-:Y:S01]  /*1080*/  IMAD.U32 R83, RZ, RZ, UR4 ;  /* 0x00000004ff537e24 */ /* 0x000fe2000f8e00ff */
[----:B------:R-:W-:Y:S01]  /*1090*/  UIMAD UR63, UR63, UR5, UR16 ;  /* 0x000000053f3f72a4 */ /* 0x000fe2000f8e0210 */
[----:B--23--:R-:W-:Y:S11]  /*10a0*/  BRA.U UP4, `(.L_x_17) ;  /* 0x0000000104407547 */ /* 0x00cff6000b800000 */
[----:B------:R-:W-:-:S13]  /*10b0*/  R2UR UR4, R83 ;  /* 0x00000000530472ca */ /* 0x000fda00000e0000 */
[----:B------:R-:W-:Y:S02]  /*10c0*/  UISETP.NE.AND UP0, UPT, UR4, URZ, UPT ;  /* 0x000000ff0400728c */ /* 0x000fe4000bf05270 */
[----:B------:R-:W-:Y:S02]  /*10d0*/  UISETP.NE.AND UP1, UPT, UR4, 0x1, UPT ;  /* 0x000000010400788c */ /* 0x000fe4000bf25270 */
[----:B------:R-:W-:Y:S02]  /*10e0*/  UISETP.NE.AND UP2, UPT, UR63, URZ, UP0 ;  /* 0x000000ff3f00728c */ /* 0x000fe40008745270 */
[----:B------:R-:W-:Y:S02]  /*10f0*/  USEL UR4, URZ, 0x2, UP0 ;  /* 0x00000002ff047887 */ /* 0x000fe40008000000 */
[----:B------:R-:W-:Y:S02]  /*1100*/  USEL UR8, URZ, 0x1, UP2 ;  /* 0x00000001ff087887 */ /* 0x000fe40009000000 */
[----:B------:R-:W-:-:S02]  /*1110*/  UISETP.NE.AND UP2, UPT, UR63, URZ, UPT ;  /* 0x000000ff3f00728c */ /* 0x000fc4000bf45270 */
[----:B------:R-:W-:Y:S02]  /*1120*/  USEL UR5, URZ, 0x4, UP1 ;  /* 0x00000004ff057887 */ /* 0x000fe40008800000 */
[----:B------:R-:W-:Y:S02]  /*1130*/  UISETP.NE.AND UP0, UPT, UR63, 0x1, UPT ;  /* 0x000000013f00788c */ /* 0x000fe4000bf05270 */
[----:B------:R-:W-:Y:S02]  /*1140*/  USEL UR6, URZ, 0x8, UP1 ;  /* 0x00000008ff067887 */ /* 0x000fe40008800000 */
[----:B------:R-:W-:Y:S02]  /*1150*/  USEL UR7, UR5, 0x4, UP2 ;  /* 0x0000000405077887 */ /* 0x000fe40009000000 */
[----:B------:R-:W-:Y:S02]  /*1160*/  USEL UR4, UR4, 0x2, UP0 ;  /* 0x0000000204047887 */ /* 0x000fe40008000000 */
[----:B------:R-:W-:-:S02]  /*1170*/  USEL UR5, UR6, 0x8, UP0 ;  /* 0x0000000806057887 */ /* 0x000fc40008000000 */
[----:B------:R-:W-:-:S04]  /*1180*/  UIADD3 UR4, UPT, UPT, UR4, UR7, UR8 ;  /* 0x0000000704047290 */ /* 0x000fc8000fffe008 */
[----:B------:R-:W-:-:S06]  /*1190*/  UIADD3 UR4, UPT, UPT, UR4, UR5, URZ ;  /* 0x0000000504047290 */ /* 0x000fcc000fffe0ff */
[----:B------:R-:W-:-:S07]  /*11a0*/  MOV R2, UR4 ;  /* 0x0000000400027c02 */ /* 0x000fce0008000f00 */
.L_x_17:
[----:B------:R-:W1:Y:S01]  /*11b0*/  S2UR UR36, SR_CTAID.Z ;  /* 0x00000000002479c3 */ /* 0x000e620000002700 */
[----:B------:R-:W-:Y:S01]  /*11c0*/  UISETP.GE.AND UP0, UPT, UR21, 0x1, UPT ;  /* 0x000000011500788c */ /* 0x000fe2000bf06270 */
[----:B------:R-:W-:-:S08]  /*11d0*/  UMOV UR29, 0x3 ;  /* 0x00000003001d7882 */ /* 0x000fd00000000000 */
[----:B------:R-:W-:Y:S05]  /*11e0*/  BRA.U !UP0, `(.L_x_18) ;  /* 0x0000000108d47547 */ /* 0x000fea000b800000 */
[----:B------:R-:W2:Y:S01]  /*11f0*/  LDCU.128 UR12, c[0x0][0xb10] ;  /* 0x00016200ff0c77ac */ /* 0x000ea20008000c00 */
[----:B------:R-:W3:Y:S01]  /*1200*/  LDCU UR6, c[0x0][0x370] ;  /* 0x00006e00ff0677ac */ /* 0x000ee20008000800 */
[----:B------:R-:W4:Y:S01]  /*1210*/  LDCU UR5, c[0x0][0x374] ;  /* 0x00006e80ff0577ac */ /* 0x000f220008000800 */
[----:B------:R-:W1:Y:S01]  /*1220*/  LDCU UR27, c[0x0][0xb0c] ;  /* 0x00016180ff1b77ac */ /* 0x000e620008000800 */
[----:B------:R-:W1:Y:S01]  /*1230*/  LDCU UR4, c[0x0][0xb20] ;  /* 0x00016400ff0477ac */ /* 0x000e620008000800 */
[----:B------:R-:W1:Y:S01]  /*1240*/  LDCU.64 UR8, c[0x0][0xb28] ;  /* 0x00016500ff0877ac */ /* 0x000e620008000a00 */
[----:B--2---:R-:W-:Y:S02]  /*1250*/  UISETP.NE.AND UP0, UPT, UR14, 0x1, UPT ;  /* 0x000000010e00788c */ /* 0x004fe4000bf05270 */
[----:B----4-:R-:W-:Y:S02]  /*1260*/  UIMAD.WIDE.U32 UR10, UR5, UR15, URZ ;  /* 0x0000000f050a72a5 */ /* 0x010fe4000f8e00ff */
[----:B---3--:R-:W-:-:S02]  /*1270*/  UIMAD.WIDE.U32 UR22, UR6, UR12, URZ ;  /* 0x0000000c061672a5 */ /* 0x008fc4000f8e00ff */
[----:B-1----:R-:W-:Y:S02]  /*1280*/  UISETP.NE.AND UP1, UPT, UR27, 0x1, UPT ;  /* 0x000000011b00788c */ /* 0x002fe4000bf25270 */
[----:B------:R-:W-:Y:S01]  /*1290*/  UISETP.NE.AND UP2, UPT, UR21, 0x1, UPT ;  /* 0x000000011500788c */ /* 0x000fe2000bf45270 */
[----:B------:R-:W-:Y:S02]  /*12a0*/  UMOV UR10, UR11 ;  /* 0x0000000b000a7c82 */ /* 0x000fe40008000000 */
[----:B------:R-:W-:Y:S01]  /*12b0*/  UMOV UR22, UR23 ;  /* 0x0000001700167c82 */ /* 0x000fe20008000000 */
[----:B------:R-:W-:Y:S02]  /*12c0*/  @UP0 USHF.R.U32.HI UR5, URZ, UR4, UR10 ;  /* 0x00000004ff050299 */ /* 0x000fe4000801160a */
[----:B------:R-:W-:Y:S02]  /*12d0*/  UIMAD.WIDE.U32 UR24, UR20, UR15, URZ ;  /* 0x0000000f141872a5 */ /* 0x000fe4000f8e00ff */
[----:B------:R-:W-:-:S02]  /*12e0*/  UIMAD.WIDE.U32 UR10, UR5, UR8, URZ ;  /* 0x00000008050a72a5 */ /* 0x000fc4000f8e00ff */
[----:B------:R-:W-:Y:S02]  /*12f0*/  @UP1 USHF.R.U32.HI UR6, URZ, UR13, UR22 ;  /* 0x0000000dff061299 */ /* 0x000fe40008011616 */
[----:B------:R-:W-:Y:S02]  /*1300*/  UIMAD.WIDE.U32 UR18, UR16, UR12, URZ ;  /* 0x0000000c101272a5 */ /* 0x000fe4000f8e00ff */
[----:B------:R-:W-:Y:S01]  /*1310*/  UIMAD.WIDE.U32 UR22, UR6, UR8, URZ ;  /* 0x00000008061672a5 */ /* 0x000fe2000f8e00ff */
[----:B------:R-:W-:Y:S01]  /*1320*/  UMOV UR24, UR25 ;  /* 0x0000001900187c82 */ /* 0x000fe20008000000 */
[----:B------:R-:W-:Y:S01]  /*1330*/  UMOV UR10, UR11 ;  /* 0x0000000b000a7c82 */ /* 0x000fe20008000000 */
[----:B------:R-:W-:Y:S02]  /*1340*/  USHF.R.U32.HI UR24, URZ, UR4, UR24 ;  /* 0x00000004ff187299 */ /* 0x000fe40008011618 */
[----:B------:R-:W-:Y:S02]  /*1350*/  @UP2 USHF.R.U32.HI UR5, URZ, UR9, UR10 ;  /* 0x00000009ff052299 */ /* 0x000fe4000801160a */
[----:B------:R-:W-:Y:S01]  /*1360*/  UMOV UR7, UR23 ;  /* 0x0000001700077c82 */ /* 0x000fe20008000000 */
[----:B------:R-:W-:Y:S01]  /*1370*/  UMOV UR18, UR19 ;  /* 0x0000001300127c82 */ /* 0x000fe20008000000 */
[----:B------:R-:W-:-:S02]  /*1380*/  @UP2 USHF.R.U32.HI UR6, URZ, UR9, UR7 ;  /* 0x00000009ff062299 */ /* 0x000fc40008011607 */
[----:B------:R-:W-:Y:S02]  /*1390*/  USHF.R.U32.HI UR13, URZ, UR13, UR18 ;  /* 0x0000000dff0d7299 */ /* 0x000fe40008011612 */
[----:B------:R-:W-:Y:S02]  /*13a0*/  USEL UR4, UR20, UR24, !UP0 ;  /* 0x0000001814047287 */ /* 0x000fe4000c000000 */
[----:B------:R-:W-:Y:S02]  /*13b0*/  UIMAD UR7, UR5, UR21, URZ ;  /* 0x00000015050772a4 */ /* 0x000fe4000f8e02ff */
[----:B------:R-:W-:Y:S02]  /*13c0*/  USEL UR5, UR16, UR13, !UP1 ;  /* 0x0000000d10057287 */ /* 0x000fe4000c800000 */
[----:B------:R-:W-:Y:S02]  /*13d0*/  UIMAD UR12, UR6, UR21, URZ ;  /* 0x00000015060c72a4 */ /* 0x000fe4000f8e02ff */
[----:B------:R-:W-:-:S02]  /*13e0*/  UISETP.GE.AND UP0, UPT, UR4, UR7, UPT ;  /* 0x000000070400728c */ /* 0x000fc4000bf06270 */
[----:B------:R-:W-:Y:S02]  /*13f0*/  UIMAD.WIDE.U32 UR10, UR4, UR8, URZ ;  /* 0x00000008040a72a5 */ /* 0x000fe4000f8e00ff */
[----:B------:R-:W-:Y:S02]  /*1400*/  UISETP.GE.OR UP0, UPT, UR5, UR12, UP0 ;  /* 0x0000000c0500728c */ /* 0x000fe40008706670 */
[----:B------:R-:W-:Y:S02]  /*1410*/  UIMAD.WIDE.U32 UR12, UR5, UR8, URZ ;  /* 0x00000008050c72a5 */ /* 0x000fe4000f8e00ff */
[----:B------:R-:W-:Y:S01]  /*1420*/  UIADD3 UR10, UPT, UPT, -UR4, URZ, URZ ;  /* 0x000000ff040a7290 */ /* 0x000fe2000fffe1ff */
[----:B------:R-:W-:Y:S01]  /*1430*/  UMOV UR8, UR11 ;  /* 0x0000000b00087c82 */ /* 0x000fe20008000000 */
[----:B------:R-:W-:Y:S02]  /*1440*/  UIADD3 UR11, UPT, UPT, -UR5, URZ, URZ ;  /* 0x000000ff050b7290 */ /* 0x000fe4000fffe1ff */
[----:B------:R-:W-:-:S03]  /*1450*/  USHF.R.U32.HI UR8, URZ, UR9, UR8 ;  /* 0x00000009ff087299 */ /* 0x000fc60008011608 */
[----:B------:R-:W-:Y:S01]  /*1460*/  @!UP0 UMOV UR7, UR13 ;  /* 0x0000000d00078c82 */ /* 0x000fe20008000000 */
[----:B------:R-:W-:Y:S02]  /*1470*/  UIMAD UR20, UR14, UR10, UR20 ;  /* 0x0000000a0e1472a4 */ /* 0x000fe4000f8e0214 */
[----:B------:R-:W-:Y:S02]  /*1480*/  USEL UR8, UR4, UR8, !UP2 ;  /* 0x0000000804087287 */ /* 0x000fe4000d000000 */
[----:B------:R-:W-:Y:S02]  /*1490*/  @!UP0 USHF.R.U32.HI UR7, URZ, UR9, UR7 ;  /* 0x00000009ff078299 */ /* 0x000fe40008011607 */
[----:B------:R-:W-:Y:S02]  /*14a0*/  UIADD3 UR9, UPT, UPT, -UR8, URZ, URZ ;  /* 0x000000ff08097290 */ /* 0x000fe4000fffe1ff */
[----:B------:R-:W-:Y:S02]  /*14b0*/  @!UP0 USEL UR7, UR5, UR7, !UP2 ;  /* 0x0000000705078287 */ /* 0x000fe4000d000000 */
[----:B------:R-:W-:-:S02]  /*14c0*/  UIMAD UR9, UR21, UR9, UR4 ;  /* 0x00000009150972a4 */ /* 0x000fc4000f8e0204 */
[----:B------:R-:W-:Y:S02]  /*14d0*/  @!UP0 UIADD3 UR8, UPT, UPT, UR8, -UR7, URZ ;  /* 0x8000000708088290 */ /* 0x000fe4000fffe0ff */
[----:B------:R-:W-:Y:S02]  /*14e0*/  @!UP0 UIMAD UR6, UR9, UR6, UR7 ;  /* 0x00000006090682a4 */ /* 0x000fe4000f8e0207 */
[----:B------:R-:W-:Y:S02]  /*14f0*/  @!UP0 UIMAD UR4, UR8, UR21, UR5 ;  /* 0x00000015080482a4 */ /* 0x000fe4000f8e0205 */
[----:B------:R-:W-:Y:S02]  /*1500*/  UIMAD UR16, UR27, UR11, UR16 ;  /* 0x0000000b1b1072a4 */ /* 0x000fe4000f8e0210 */
[----:B------:R-:W-:Y:S01]  /*1510*/  UIMAD UR20, UR4, UR14, UR20 ;  /* 0x0000000e041472a4 */ /* 0x000fe2000f8e0214 */
[----:B------:R-:W-:Y:S02]  /*1520*/  @!UP0 UMOV UR5, UR6 ;  /* 0x0000000600058c82 */ /* 0x000fe40008000000 */
[----:B------:R-:W-:-:S12]  /*1530*/  UIMAD UR16, UR5, UR27, UR16 ;  /* 0x0000001b051072a4 */ /* 0x000fd8000f8e0210 */
.L_x_18:
[----:B------:R-:W-:Y:S02]  /*1540*/  UISETP.NE.AND UP1, UPT, UR28, 0x1, UPT ;  /* 0x000000011c00788c */ /* 0x000fe4000bf25270 */
[----:B------:R-:W-:Y:S02]  /*1550*/  ULOP3.LUT UR31, UR31, 0xffff, URZ, 0xc0, !UPT ;  /* 0x0000ffff1f1f7892 */ /* 0x000fe4000f8ec0ff */
[----:B------:R-:W-:Y:S02]  /*1560*/  ULOP3.LUT UR30, UR30, 0xffff, URZ, 0xc0, !UPT ;  /* 0x0000ffff1e1e7892 */ /* 0x000fe4000f8ec0ff */
[----:B------:R-:W-:Y:S02]  /*1570*/  UISETP.NE.AND UP0, UPT, UR17, 0x2, UPT ;  /* 0x000000021100788c */ /* 0x000fe4000bf05270 */
[----:B------:R-:W-:Y:S02]  /*1580*/  ULOP3.LUT UR38, UR38, 0x800, URZ, 0xc0, !UPT ;  /* 0x0000080026267892 */ /* 0x000fe4000f8ec0ff */
[----:B------:R-:W-:-:S02]  /*1590*/  ULOP3.LUT UR37, UR37, 0x2000, URZ, 0xc0, !UPT ;  /* 0x0000200025257892 */ /* 0x000fc4000f8ec0ff */
[----:B------:R-:W-:Y:S02]  /*15a0*/  USHF.L.U32 UR31, UR32, UR31, URZ ;  /* 0x0000001f201f7299 */ /* 0x000fe400080006ff */
[----:B------:R-:W-:Y:S01]  /*15b0*/  USHF.L.U32 UR30, UR29, UR30, URZ ;  /* 0x0000001e1d1e7299 */ /* 0x000fe200080006ff */
[----:B------:R-:W-:Y:S11]  /*15c0*/  BRA.U UP1, `(.L_x_19) ;  /* 0x0000000101447547 */ /* 0x000ff6000b800000 */
[----:B------:R-:W2:Y:S01]  /*15d0*/  LDCU.128 UR8, c[0x0][0xb10] ;  /* 0x00016200ff0877ac */ /* 0x000ea20008000c00 */
[----:B------:R-:W3:Y:S01]  /*15e0*/  LDCU UR12, c[0x0][0xb0c] ;  /* 0x00016180ff0c77ac */ /* 0x000ee20008000800 */
[----:B------:R-:W4:Y:S01]  /*15f0*/  LDCU UR13, c[0x0][0xb20] ;  /* 0x00016400ff0d77ac */ /* 0x000f220008000800 */
[----:B--2---:R-:W-:Y:S02]  /*1600*/  UIMAD.WIDE.U32 UR6, UR16, UR8, URZ ;  /* 0x00000008100672a5 */ /* 0x004fe4000f8e00ff */
[----:B------:R-:W-:Y:S02]  /*1610*/  UIMAD.WIDE.U32 UR4, UR20, UR11, URZ ;  /* 0x0000000b140472a5 */ /* 0x000fe4000f8e00ff */
[----:B---3--:R-:W-:Y:S02]  /*1620*/  UISETP.NE.AND UP2, UPT, UR12, 0x1, UPT ;  /* 0x000000010c00788c */ /* 0x008fe4000bf45270 */
[----:B------:R-:W-:Y:S01]  /*1630*/  UISETP.NE.AND UP1, UPT, UR10, 0x1, UPT ;  /* 0x000000010a00788c */ /* 0x000fe2000bf25270 */
[----:B------:R-:W-:-:S02]  /*1640*/  UMOV UR6, UR7 ;  /* 0x0000000700067c82 */ /* 0x000fc40008000000 */
[----:B------:R-:W-:Y:S01]  /*1650*/  UMOV UR4, UR5 ;  /* 0x0000000500047c82 */ /* 0x000fe20008000000 */
[----:B------:R-:W-:Y:S02]  /*1660*/  USHF.R.U32.HI UR9, URZ, UR9, UR6 ;  /* 0x00000009ff097299 */ /* 0x000fe40008011606 */
[----:B----4-:R-:W-:Y:S02]  /*1670*/  USHF.R.U32.HI UR4, URZ, UR13, UR4 ;  /* 0x0000000dff047299 */ /* 0x010fe40008011604 */
[----:B------:R-:W-:Y:S02]  /*1680*/  USEL UR5, UR16, UR9, !UP2 ;  /* 0x0000000910057287 */ /* 0x000fe4000d000000 */
[----:B------:R-:W-:-:S04]  /*1690*/  USEL UR4, UR20, UR4, !UP1 ;  /* 0x0000000414047287 */ /* 0x000fc8000c800000 */
[----:B------:R-:W-:Y:S02]  /*16a0*/  UIADD3 UR6, UPT, UPT, UR5, -UR4, URZ ;  /* 0x8000000405067290 */ /* 0x000fe4000fffe0ff */
[----:B------:R-:W-:Y:S02]  /*16b0*/  UIADD3 UR4, UPT, UPT, -UR5, UR4, URZ ;  /* 0x0000000405047290 */ /* 0x000fe4000fffe1ff */
[----:B------:R-:W-:Y:S02]  /*16c0*/  UIMAD UR20, UR6, UR10, UR20 ;  /* 0x0000000a061472a4 */ /* 0x000fe4000f8e0214 */
[----:B------:R-:W-:-:S12]  /*16d0*/  UIMAD UR16, UR4, UR12, UR16 ;  /* 0x0000000c041072a4 */ /* 0x000fd8000f8e0210 */
.L_x_19:
[----:B------:R-:W-:Y:S05]  /*16e0*/  BRA.U !UP5, `(.L_x_20) ;  /* 0x000000010d0c7547 */ /* 0x000fea000b800000 */
[----:B------:R-:W-:Y:S01]  /*16f0*/  UCGABAR_WAIT ;  /* 0x0000000000007dc7 */ /* 0x000fe20008000000 */
[----:B------:R-:W-:Y:S01]  /*1700*/  CCTL.IVALL ;  /* 0x00000000ff00798f */ /* 0x000fe20002000000 */
[----:B------:R-:W-:Y:S05]  /*1710*/  BRA `(.L_x_21) ;  /* 0x0000000000047947 */ /* 0x000fea0003800000 */
.L_x_20:
[----:B------:R-:W-:Y:S06]  /*1720*/  BAR.SYNC.DEFER_BLOCKING 0x0 ;  /* 0x0000000000007b1d */ /* 0x000fec0000010000 */
.L_x_21:
[----:B------:R-:W-:Y:S05]  /*1730*/  BRA.U UP0, `(.L_x_22) ;  /* 0x0000001500187547 */ /* 0x000fea000b800000 */
[----:B------:R-:W2:Y:S01]  /*1740*/  LDCU UR6, c[0x0][0x38c] ;  /* 0x00007180ff0677ac */ /* 0x000ea20008000800 */
[----:B------:R-:W-:Y:S01]  /*1750*/  PLOP3.LUT P2, PT, PT, PT, UP3, 0x80, 0x8 ;  /* 0x000000000008781c */ /* 0x000fe20003f4f038 */
[----:B------:R-:W-:Y:S01]  /*1760*/  IMAD.MOV.U32 R12, RZ, RZ, 0x1 ;  /* 0x00000001ff0c7424 */ /* 0x000fe200078e00ff */
[----:B------:R-:W-:Y:S01]  /*1770*/  ISETP.EQ.OR P3, PT, R0, RZ, P4 ;  /* 0x000000ff0000720c */ /* 0x000fe20002762670 */
[----:B------:R-:W-:Y:S01]  /*1780*/  UISETP.NE.AND UP1, UPT, UR17, URZ, UPT ;  /* 0x000000ff1100728c */ /* 0x000fe2000bf25270 */
[----:B------:R-:W-:Y:S02]  /*1790*/  PLOP3.LUT P2, PT, P2, PT, PT, 0x8, 0x80 ;  /* 0x000000000080781c */ /* 0x000fe4000174e170 */
[----:B------:R-:W-:Y:S01]  /*17a0*/  CS2R R10, SRZ ;  /* 0x00000000000a7805 */ /* 0x000fe2000001ff00 */
[----:B------:R-:W-:Y:S01]  /*17b0*/  IMAD.MOV.U32 R9, RZ, RZ, RZ ;  /* 0x000000ffff097224 */ /* 0x000fe200078e00ff */
[----:B------:R-:W3:Y:S01]  /*17c0*/  LDCU UR49, c[0x0][0x370] ;  /* 0x00006e00ff3177ac */ /* 0x000ee20008000800 */
[----:B------:R-:W-:Y:S01]  /*17d0*/  IMAD.MOV.U32 R8, RZ, RZ, 0x1 ;  /* 0x00000001ff087424 */ /* 0x000fe200078e00ff */
[----:B------:R-:W4:Y:S01]  /*17e0*/  LDCU.64 UR46, c[0x0][0x348] ;  /* 0x00006900ff2e77ac */ /* 0x000f220008000a00 */
[----:B------:R-:W1:Y:S01]  /*17f0*/  LDCU UR48, c[0x0][0x374] ;  /* 0x00006e80ff3077ac */ /* 0x000e620008000800 */
[----:B--2---:R-:W-:-:S02]  /*1800*/  UIADD3 UR5, UPT, UPT, UR6, 0x7f, URZ ;  /* 0x0000007f06057890 */ /* 0x004fc4000fffe0ff */
[----:B------:R-:W-:Y:S02]  /*1810*/  UIADD3 UR56, UPT, UPT, UR6, 0xfe, URZ ;  /* 0x000000fe06387890 */ /* 0x000fe4000fffe0ff */
[----:B------:R-:W-:Y:S02]  /*1820*/  USHF.R.S32.HI UR4, URZ, 0x1f, UR5 ;  /* 0x0000001fff047899 */ /* 0x000fe40008011405 */
[----:B------:R-:W-:Y:S02]  /*1830*/  USEL UR40, UR40, 0x2, UP1 ;  /* 0x0000000228287887 */ /* 0x000fe40008800000 */
[----:B------:R-:W-:Y:S02]  /*1840*/  ULEA.HI UR4, UR4, UR5, URZ, 0x7 ;  /* 0x0000000504047291 */ /* 0x000fe4000f8f38ff */
[----:B------:R-:W-:Y:S02]  /*1850*/  USHF.L.U32 UR5, UR26, 0x5, URZ ;  /* 0x000000051a057899 */ /* 0x000fe400080006ff */
[----:B------:R-:W-:-:S02]  /*1860*/  USHF.R.S32.HI UR51, URZ, 0x7, UR4 ;  /* 0x00000007ff337899 */ /* 0x000fc40008011404 */
[----:B------:R-:W-:Y:S02]  /*1870*/  UIADD3 UR4, UPT, UPT, UR6, -0x1, URZ ;  /* 0xffffffff06047890 */ /* 0x000fe4000fffe0ff */
[----:B------:R-:W-:Y:S02]  /*1880*/  UISETP.LT.U32.AND UP0, UPT, UR51, 0x2, UPT ;  /* 0x000000023300788c */ /* 0x000fe4000bf01070 */
[----:B------:R-:W-:Y:S02]  /*1890*/  UISETP.GE.U32.AND UP2, UPT, UR4, -0xff, UPT ;  /* 0xffffff010400788c */ /* 0x000fe4000bf46070 */
[----:B------:R-:W-:Y:S02]  /*18a0*/  USEL UR50, UR51, 0x2, UP0 ;  /* 0x0000000233327887 */ /* 0x000fe40008000000 */
[----:B------:R-:W-:Y:S02]  /*18b0*/  ULOP3.LUT UR53, UR5, 0x20, URZ, 0xe2, !UPT ;  /* 0x0000002005357892 */ /* 0x000fe4000f8ee2ff */
[----:B------:R-:W-:-:S02]  /*18c0*/  UIADD3 UR39, UPT, UPT, UR50, -0x1, URZ ;  /* 0xffffffff32277890 */ /* 0x000fc4000fffe0ff */
[----:B------:R-:W-:Y:S01]  /*18d0*/  UIADD3 UR54, UPT, UPT, UR51, -UR50, URZ ;  /* 0x8000003233367290 */ /* 0x000fe2000fffe0ff */
[----:B------:R-:W-:Y:S02]  /*18e0*/  UMOV UR29, URZ ;  /* 0x000000ff001d7c82 */ /* 0x000fe40008000000 */
[----:B------:R-:W-:-:S04]  /*18f0*/  @UP2 UIADD3 UR39, UPT, UPT, UR50, URZ, URZ ;  /* 0x000000ff32272290 */ /* 0x000fc8000fffe0ff */
[----:B-1-34-:R-:W-:-:S12]  /*1900*/  UIADD3 UR39, UPT, UPT, UR39, 0x1, URZ ;  /* 0x0000000127277890 */ /* 0x01afd8000fffe0ff */
.L_x_46:
[----:B------:R-:W-:Y:S01]  /*1910*/  UISETP.NE.AND UP0, UPT, UR52, URZ, UPT ;  /* 0x000000ff3400728c */ /* 0x000fe2000bf05270 */
[----:B-1----:R-:W1:Y:S08]  /*1920*/  S2UR UR52, SR_CgaCtaId ;  /* 0x00000000003479c3 */ /* 0x002e700000008800 */
[----:B---3--:R-:W-:Y:S05]  /*1930*/  BRA.U UP0, `(.L_x_23) ;  /* 0x0000000100347547 */ /* 0x008fea000b800000 */
[----:B------:R-:W2:Y:S01]  /*1940*/  S2R R0, SR_CgaCtaId ;  /* 0x0000000000007919 */ /* 0x000ea20000008800 */
[----:B------:R-:W-:Y:S02]  /*1950*/  MOV R3, 0x400 ;  /* 0x0000040000037802 */ /* 0x000fe40000000f00 */
[----:B------:R-:W-:Y:S02]  /*1960*/  SHF.L.U32 R2, R8, 0x1f, RZ ;  /* 0x0000001f08027819 */ /* 0x000fe400000006ff */
[----:B--2---:R-:W-:-:S05]  /*1970*/  LEA R0, R0, R3, 0x18 ;  /* 0x0000000300007211 */ /* 0x004fca00078ec0ff */
[----:B------:R-:W-:-:S04]  /*1980*/  IMAD R3, R9, 0x8, R0 ;  /* 0x0000000809037824 */ /* 0x000fc800078e0200 */
[----:B------:R-:W2:Y:S02]  /*1990*/  SYNCS.PHASECHK.TRANS64.TRYWAIT P0, [R3+URZ+0xe0], R2 ;  /* 0x0000e002030075a7 */ /* 0x000ea400080011ff */
[----:B--2---:R-:W-:Y:S05]  /*19a0*/  @!P0 BRA `(.L_x_24) ;  /* 0x0000008000048947 */ /* 0x004fea0003800000 */
.L_x_140:
[----:B------:R-:W-:Y:S01]  /*19b0*/  VIADD R9, R9, 0x1 ;  /* 0x0000000109097836 */ /* 0x000fe20000000000 */
[----:B------:R2:W-:Y:S04]  /*19c0*/  SYNCS.ARRIVE.TRANS64.A1T0 RZ, [R3+URZ+0xd0], RZ ;  /* 0x0000d0ff03ff79a7 */ /* 0x0005e800081000ff */
[----:B------:R-:W-:-:S04]  /*19d0*/  ISETP.NE.AND P0, PT, R9, 0x2, PT ;  /* 0x000000020900780c */ /* 0x000fc80003f05270 */
[----:B------:R-:W-:Y:S02]  /*19e0*/  SEL R9, R9, RZ, P0 ;  /* 0x000000ff09097207 */ /* 0x000fe40000000000 */
[----:B--2---:R-:W-:-:S04]  /*19f0*/  SEL R3, RZ, 0x1, P0 ;  /* 0x00000001ff037807 */ /* 0x004fc80000000000 */
[----:B------:R-:W-:Y:S02]  /*1a00*/  LOP3.LUT R8, R8, R3, RZ, 0x3c, !PT ;  /* 0x0000000308087212 */ /* 0x000fe400078e3cff */
.L_x_23:
[----:B------:R-:W-:Y:S01]  /*1a10*/  UMOV UR21, 0x400 ;  /* 0x0000040000157882 */ /* 0x000fe20000000000 */
[----:B------:R-:W-:Y:S01]  /*1a20*/  SHF.L.U32 R0, R12, 0x1f, RZ ;  /* 0x0000001f0c007819 */ /* 0x000fe200000006ff */
[----:B-1----:R-:W-:Y:S02]  /*1a30*/  ULEA UR21, UR52, UR21, 0x18 ;  /* 0x0000001534157291 */ /* 0x002fe4000f8ec0ff */
[----:B------:R-:W-:Y:S02]  /*1a40*/  UISETP.GE.U32.AND UP0, UPT, UR56, 0xff, UPT ;  /* 0x000000ff3800788c */ /* 0x000fe4000bf06070 */
[----:B------:R-:W-:Y:S02]  /*1a50*/  ULEA UR4, UR29, UR21, 0x3 ;  /* 0x000000151d047291 */ /* 0x000fe4000f8e18ff */
[----:B------:R-:W-:Y:S02]  /*1a60*/  ULEA UR19, UR20, UR55, 0x1 ;  /* 0x0000003714137291 */ /* 0x000fe4000f8e08ff */
[----:B------:R-:W-:-:S02]  /*1a70*/  ULEA UR35, UR16, UR53, 0x6 ;  /* 0x0000003510237291 */ /* 0x000fc4000f8e30ff */
[----:B------:R-:W-:Y:S01]  /*1a80*/  USHF.L.U32 UR19, UR19, 0x7, URZ ;  /* 0x0000000713137899 */ /* 0x000fe200080006ff */
[----:B------:R-:W-:Y:S02]  /*1a90*/  UMOV UR7, URZ ;  /* 0x000000ff00077c82 */ /* 0x000fe40008000000 */
[----:B------:R1:W2:Y:S01]  /*1aa0*/  SYNCS.PHASECHK.TRANS64.TRYWAIT P1, [UR4+0x10], R0 ;  /* 0x00001000ff0075a7 */ /* 0x0002a20008021104 */
[----:B------:R-:W-:Y:S08]  /*1ab0*/  BRA.U !UP0, `(.L_x_25) ;  /* 0x00000005080c7547 */ /* 0x000ff0000b800000 */
[----:B------:R-:W-:Y:S01]  /*1ac0*/  UMOV UR13, URZ ;  /* 0x000000ff000d7c82 */ /* 0x000fe20008000000 */
[----:B------:R-:W-:-:S05]  /*1ad0*/  UMOV UR5, UR29 ;  /* 0x0000001d00057c82 */ /* 0x000fca0008000000 */
.L_x_33:
[----:B------:R-:W-:Y:S01]  /*1ae0*/  ULEA UR33, UR5, UR21, 0x3 ;  /* 0x0000001505217291 */ /* 0x000fe2000f8e18ff */
[----:B--2---:R-:W-:Y:S01]  /*1af0*/  @!P4 MOV R2, 0x14000 ;  /* 0x000140000002c802 */ /* 0x004fe20000000f00 */
[----:B--23--:R-:W-:Y:S10]  /*1b00*/  @P1 BRA `(.L_x_26) ;  /* 0x00000000000c1947 */ /* 0x00cff40003800000 */
[----:B------:R-:W-:-:S04]  /*1b10*/  SHF.L.U32 R3, R12, 0x1f, RZ ;  /* 0x0000001f0c037819 */ /* 0x000fc800000006ff */
[----:B------:R-:W2:Y:S02]  /*1b20*/  SYNCS.PHASECHK.TRANS64.TRYWAIT P0, [UR33+0x10], R3 ;  /* 0x00001003ff0075a7 */ /* 0x000ea40008001121 */
[----:B--2---:R-:W-:Y:S05]  /*1b30*/  @!P0 BRA `(.L_x_27) ;  /* 0x0000007c00b48947 */ /* 0x004fea0003800000 */
.L_x_26:
[----:B------:R2:W-:Y:S01]  /*1b40*/  @!P4 SYNCS.ARRIVE.TRANS64 RZ, [UR33], R2 ;  /* 0x00000002ffffc9a7 */ /* 0x0005e20008000021 */
[----:B------:R-:W-:-:S04]  /*1b50*/  ULOP3.LUT UR4, UR40, 0x2, URZ, 0xfc, !UPT ;  /* 0x0000000228047892 */ /* 0x000fc8000f8efcff */
[----:B------:R-:W-:-:S09]  /*1b60*/  UISETP.NE.AND UP0, UPT, UR4, 0x2, UPT ;  /* 0x000000020400788c */ /* 0x000fd2000bf05270 */
[----:B------:R-:W-:Y:S05]  /*1b70*/  BRA.U UP0, `(.L_x_28) ;  /* 0x0000000100047547 */ /* 0x000fea000b800000 */
[----:B------:R-:W-:Y:S05]  /*1b80*/  BPT.TRAP 0x1 ;  /* 0x000000040000795c */ /* 0x000fea0000300000 */
.L_x_28:
[----:B------:R-:W-:Y:S04]  /*1b90*/  BSSY.RECONVERGENT B0, `(.L_x_29) ;  /* 0x0000003000007945 */ /* 0x000fe80003800200 */
[----:B------:R-:W-:Y:S05]  /*1ba0*/  @P3 BRA `(.L_x_30) ;  /* 0x0000000000043947 */ /* 0x000fea0003800000 */
[----:B------:R-:W-:Y:S05]  /*1bb0*/  BPT.TRAP 0x1 ;  /* 0x000000040000795c */ /* 0x000fea0000300000 */
.L_x_30:
[----:B------:R-:W-:Y:S05]  /*1bc0*/  BSYNC.RECONVERGENT B0 ;  /* 0x0000000000007941 */ /* 0x000fea0003800200 */
.L_x_29:
[----:B------:R-:W-:Y:S01]  /*1bd0*/  UIADD3 UR4, UPT, UPT, UR5, 0x1, URZ ;  /* 0x0000000105047890 */ /* 0x000fe2000fffe0ff */
[----:B------:R-:W-:Y:S01]  /*1be0*/  BSSY.RECONVERGENT B0, `(.L_x_31) ;  /* 0x000002b000007945 */ /* 0x000fe20003800200 */
[----:B------:R-:W-:Y:S02]  /*1bf0*/  ELECT P0, URZ, PT ;  /* 0x0000000000ff782f */ /* 0x000fe40003800000 */
[----:B------:R-:W-:-:S04]  /*1c00*/  UISETP.NE.AND UP0, UPT, UR4, 0x2, UPT ;  /* 0x000000020400788c */ /* 0x000fc8000bf05270 */
[----:B------:R-:W-:Y:S02]  /*1c10*/  USEL UR6, URZ, 0x1, UP0 ;  /* 0x00000001ff067887 */ /* 0x000fe40008000000 */
[----:B------:R-:W-:-:S04]  /*1c20*/  USEL UR29, UR4, URZ, UP0 ;  /* 0x000000ff041d7287 */ /* 0x000fc80008000000 */
[----:B------:R-:W-:Y:S01]  /*1c30*/  ULEA UR4, UR29, UR21, 0x3 ;  /* 0x000000151d047291 */ /* 0x000fe2000f8e18ff */
[----:B------:R-:W-:-:S04]  /*1c40*/  LOP3.LUT R12, R12, UR6, RZ, 0x3c, !PT ;  /* 0x000000060c0c7c12 */ /* 0x000fc8000f8e3cff */
[----:B-1----:R-:W-:-:S04]  /*1c50*/  SHF.L.U32 R0, R12, 0x1f, RZ ;  /* 0x0000001f0c007819 */ /* 0x002fc800000006ff */
[----:B------:R1:W3:Y:S01]  /*1c60*/  SYNCS.PHASECHK.TRANS64.TRYWAIT P1, [UR4+0x10], R0 ;  /* 0x00001000ff0075a7 */ /* 0x0002e20008021104 */
[----:B------:R-:W-:Y:S05]  /*1c70*/  @!P0 BRA `(.L_x_32) ;  /* 0x0000000000848947 */ /* 0x000fea0003800000 */
[----:B------:R-:W-:Y:S02]  /*1c80*/  ULEA UR24, UR5, UR38, 0xd ;  /* 0x0000002605187291 */ /* 0x000fe4000f8e68ff */
[----:B------:R-:W-:Y:S02]  /*1c90*/  ULEA UR8, UR5, UR37, 0xf ;  /* 0x0000002505087291 */ /* 0x000fe4000f8e78ff */
[----:B------:R-:W-:Y:S02]  /*1ca0*/  UIADD3 UR6, UP1, UPT, UR46, 0x80, URZ ;  /* 0x000000802e067890 */ /* 0x000fe4000ff3e0ff */
[----:B------:R-:W-:Y:S02]  /*1cb0*/  ULEA UR24, UR24, UR21, 0x1 ;  /* 0x0000001518187291 */ /* 0x000fe4000f8e08ff */
[----:B------:R-:W-:Y:S02]  /*1cc0*/  USHF.L.U32 UR34, UR13, 0x7, URZ ;  /* 0x000000070d227899 */ /* 0x000fe400080006ff */
[----:B------:R-:W-:-:S02]  /*1cd0*/  UIADD3 UR14, UP0, UPT, UR46, 0x180, URZ ;  /* 0x000001802e0e7890 */ /* 0x000fc4000ff1e0ff */
[----:B------:R-:W-:Y:S02]  /*1ce0*/  ULEA UR8, UR8, UR21, 0x1 ;  /* 0x0000001508087291 */ /* 0x000fe4000f8e08ff */
[----:B------:R-:W-:Y:S02]  /*1cf0*/  UIADD3.X UR7, UPT, UPT, URZ, UR47, URZ, UP1, !UPT ;  /* 0x0000002fff077290 */ /* 0x000fe40008ffe4ff */
[----:B------:R-:W-:Y:S02]  /*1d00*/  UIADD3 UR32, UPT, UPT, UR24, 0x8800, URZ ;  /* 0x0000880018207890 */ /* 0x000fe4000fffe0ff */
[----:B------:R-:W-:Y:S02]  /*1d10*/  UPRMT UR4, URZ, 0x5410, UR31 ;  /* 0x00005410ff047896 */ /* 0x000fe4000800001f */
[----:B------:R-:W-:Y:S02]  /*1d20*/  UIADD3 UR26, UPT, UPT, UR34, 0x40, URZ ;  /* 0x00000040221a7890 */ /* 0x000fe4000fffe0ff */
[----:B------:R-:W-:-:S02]  /*1d30*/  UIADD3 UR24, UPT, UPT, UR24, 0xa800, URZ ;  /* 0x0000a80018187890 */ /* 0x000fc4000fffe0ff */
[----:B------:R-:W-:Y:S02]  /*1d40*/  UIADD3.X UR15, UPT, UPT, URZ, UR47, URZ, UP0, !UPT ;  /* 0x0000002fff0f7290 */ /* 0x000fe400087fe4ff */
[----:B------:R-:W-:Y:S02]  /*1d50*/  UIADD3 UR16, UPT, UPT, UR8, 0x10800, URZ ;  /* 0x0001080008107890 */ /* 0x000fe4000fffe0ff */
[----:B------:R-:W-:Y:S02]  /*1d60*/  UPRMT UR22, URZ, 0x5410, UR30 ;  /* 0x00005410ff167896 */ /* 0x000fe4000800001e */
[----:B------:R-:W-:Y:S01]  /*1d70*/  UIADD3 UR8, UPT, UPT, UR8, 0x18800, URZ ;  /* 0x0001880008087890 */ /* 0x000fe2000fffe0ff */
[----:B------:R-:W-:Y:S01]  /*1d80*/  UMOV UR44, 0x0 ;  /* 0x00000000002c7882 */ /* 0x000fe20000000000 */
[----:B------:R-:W-:Y:S01]  /*1d90*/  UMOV UR45, 0x10000000 ;  /* 0x10000000002d7882 */ /* 0x000fe20000000000 */
[----:B------:R-:W-:Y:S01]  /*1da0*/  UMOV UR25, UR33 ;  /* 0x0000002100197c82 */ /* 0x000fe20008000000 */
[----:B------:R-:W-:Y:S01]  /*1db0*/  UMOV UR27, UR35 ;  /* 0x00000023001b7c82 */ /* 0x000fe20008000000 */
[----:B------:R-:W-:Y:S01]  /*1dc0*/  UMOV UR28, UR36 ;  /* 0x00000024001c7c82 */ /* 0x000fe20008000000 */
[----:B------:R-:W-:Y:S01]  /*1dd0*/  UMOV UR17, UR33 ;  /* 0x0000002100117c82 */ /* 0x000fe20008000000 */
[----:B------:R-:W-:Y:S01]  /*1de0*/  UMOV UR20, UR36 ;  /* 0x0000002400147c82 */ /* 0x000fe20008000000 */
[----:B------:R-:W-:Y:S01]  /*1df0*/  UMOV UR18, UR34 ;  /* 0x0000002200127c82 */ /* 0x000fe20008000000 */
[----:B------:R4:W-:Y:S01]  /*1e00*/  UTMALDG.3D.MULTICAST [UR32], [UR6], UR4, desc[UR44] ;  /* 0x00002c20060073b4 */ /* 0x0009e20008011804 */
[----:B------:R-:W-:Y:S01]  /*1e10*/  UMOV UR9, UR33 ;  /* 0x0000002100097c82 */ /* 0x000fe20008000000 */
[----:B------:R-:W-:Y:S01]  /*1e20*/  UMOV UR11, UR19 ;  /* 0x00000013000b7c82 */ /* 0x000fe20008000000 */
[----:B------:R-:W-:Y:S01]  /*1e30*/  UMOV UR12, UR36 ;  /* 0x00000024000c7c82 */ /* 0x000fe20008000000 */
[----:B------:R-:W-:Y:S01]  /*1e40*/  UMOV UR10, UR26 ;  /* 0x0000001a000a7c82 */ /* 0x000fe20008000000 */
[----:B------:R4:W-:Y:S01]  /*1e50*/  UTMALDG.3D.MULTICAST [UR24], [UR6], UR4, desc[UR44] ;  /* 0x00002c18060073b4 */ /* 0x0009e20008011804 */
[----:B------:R4:W-:Y:S01]  /*1e60*/  UTMALDG.3D.MULTICAST [UR16], [UR14], UR22, desc[UR44] ;  /* 0x00002c100e0073b4 */ /* 0x0009e20008011816 */
[----:B------:R4:W-:Y:S02]  /*1e70*/  UTMALDG.3D.MULTICAST [UR8], [UR14], UR22, desc[UR44] ;  /* 0x00002c080e0073b4 */ /* 0x0009e40008011816 */
[----:B----4-:R-:W-:Y:S01]  /*1e80*/  NOP ;  /* 0x0000000000007918 */ /* 0x010fe20000000000 */
.L_x_32:
[----:B------:R-:W-:Y:S05]  /*1e90*/  BSYNC.RECONVERGENT B0 ;  /* 0x0000000000007941 */ /* 0x000fea0003800200 */
.L_x_31:
[----:B------:R-:W-:Y:S01]  /*1ea0*/  UIADD3 UR13, UPT, UPT, UR13, 0x1, URZ ;  /* 0x000000010d0d7890 */ /* 0x000fe2000fffe0ff */
[----:B------:R-:W-:Y:S01]  /*1eb0*/  UMOV UR5, UR29 ;  /* 0x0000001d00057c82 */ /* 0x000fe20008000000 */
[----:B------:R-:W-:Y:S02]  /*1ec0*/  UMOV UR7, UR39 ;  /* 0x0000002700077c82 */ /* 0x000fe40008000000 */
[----:B------:R-:W-:-:S09]  /*1ed0*/  UISETP.NE.AND UP0, UPT, UR13, UR39, UPT ;  /* 0x000000270d00728c */ /* 0x000fd2000bf05270 */
[----:B------:R-:W-:Y:S05]  /*1ee0*/  BRA.U UP0, `(.L_x_33) ;  /* 0xfffffff900fc7547 */ /* 0x000fea000b83ffff */
.L_x_25:
[----:B------:R-:W-:Y:S01]  /*1ef0*/  ULEA UR4, UR29, UR21, 0x3 ;  /* 0x000000151d047291 */ /* 0x000fe2000f8e18ff */
[----:B-1----:R-:W-:Y:S01]  /*1f00*/  SHF.L.U32 R0, R12, 0x1f, RZ ;  /* 0x0000001f0c007819 */ /* 0x002fe200000006ff */
[----:B------:R-:W-:Y:S01]  /*1f10*/  @!P2 SYNCS.ARRIVE.TRANS64.A1T0 RZ, [UR21+0x68], RZ ;  /* 0x000068ffffffa9a7 */ /* 0x000fe20008100015 */
[----:B------:R-:W-:-:S06]  /*1f20*/  UISETP.GT.AND UP0, UPT, UR51, UR50, UPT ;  /* 0x000000323300728c */ /* 0x000fcc000bf04270 */
[----:B--23--:R1:W2:Y:S03]  /*1f30*/  SYNCS.PHASECHK.TRANS64.TRYWAIT P1, [UR4+0x10], R0 ;  /* 0x00001000ff0075a7 */ /* 0x00c2a60008021104 */
[----:B------:R-:W-:Y:S05]  /*1f40*/  BRA.U !UP0, `(.L_x_34) ;  /* 0x0000000508087547 */ /* 0x000fea000b800000 */
[----:B------:R-:W-:Y:S01]  /*1f50*/  UIADD3 UR13, UPT, UPT, UR54, UR7, URZ ;  /* 0x00000007360d7290 */ /* 0x000fe2000fffe0ff */
[----:B------:R-:W-:-:S11]  /*1f60*/  UMOV UR5, UR29 ;  /* 0x0000001d00057c82 */ /* 0x000fd60008000000 */
.L_x_42:
[----:B------:R-:W-:Y:S01]  /*1f70*/  ULEA UR33, UR5, UR21, 0x3 ;  /* 0x0000001505217291 */ /* 0x000fe2000f8e18ff */
[----:B--2---:R-:W-:Y:S01]  /*1f80*/  @!P4 MOV R2, 0x14000 ;  /* 0x000140000002c802 */ /* 0x004fe20000000f00 */
[----:B--23--:R-:W-:Y:S10]  /*1f90*/  @P1 BRA `(.L_x_35) ;  /* 0x00000000000c1947 */ /* 0x00cff40003800000 */
[----:B------:R-:W-:-:S04]  /*1fa0*/  SHF.L.U32 R3, R12, 0x1f, RZ ;  /* 0x0000001f0c037819 */ /* 0x000fc800000006ff */
[----:B------:R-:W2:Y:S02]  /*1fb0*/  SYNCS.PHASECHK.TRANS64.TRYWAIT P0, [UR33+0x10], R3 ;  /* 0x00001003ff0075a7 */ /* 0x000ea40008001121 */
[----:B--2---:R-:W-:Y:S05]  /*1fc0*/  @!P0 BRA `(.L_x_36) ;  /* 0x0000007800a88947 */ /* 0x004fea0003800000 */
.L_x_35:
[----:B------:R2:W-:Y:S01]  /*1fd0*/  @!P4 SYNCS.ARRIVE.TRANS64 RZ, [UR33], R2 ;  /* 0x00000002ffffc9a7 */ /* 0x0005e20008000021 */
[----:B------:R-:W-:-:S04]  /*1fe0*/  ULOP3.LUT UR4, UR40, 0x2, URZ, 0xfc, !UPT ;  /* 0x0000000228047892 */ /* 0x000fc8000f8efcff */
[----:B------:R-:W-:-:S09]  /*1ff0*/  UISETP.NE.AND UP0, UPT, UR4, 0x2, UPT ;  /* 0x000000020400788c */ /* 0x000fd2000bf05270 */
[----:B------:R-:W-:Y:S05]  /*2000*/  BRA.U UP0, `(.L_x_37) ;  /* 0x0000000100047547 */ /* 0x000fea000b800000 */
[----:B------:R-:W-:Y:S05]  /*2010*/  BPT.TRAP 0x1 ;  /* 0x000000040000795c */ /* 0x000fea0000300000 */
.L_x_37:
[----:B------:R-:W-:Y:S04]  /*2020*/  BSSY.RECONVERGENT B0, `(.L_x_38) ;  /* 0x0000003000007945 */ /* 0x000fe80003800200 */
[----:B------:R-:W-:Y:S05]  /*2030*/  @P3 BRA `(.L_x_39) ;  /* 0x0000000000043947 */ /* 0x000fea0003800000 */
[----:B------:R-:W-:Y:S05]  /*2040*/  BPT.TRAP 0x1 ;  /* 0x000000040000795c */ /* 0x000fea0000300000 */
.L_x_39:
[----:B------:R-:W-:Y:S05]  /*2050*/  BSYNC.RECONVERGENT B0 ;  /* 0x0000000000007941 */ /* 0x000fea0003800200 */
.L_x_38:
        /* <DEDUP_REMOVED lines=44> */
.L_x_41:
[----:B------:R-:W-:Y:S05]  /*2320*/  BSYNC.RECONVERGENT B0 ;  /* 0x0000000000007941 */ /* 0x000fea0003800200 */
.L_x_40:
[----:B------:R-:W-:Y:S01]  /*2330*/  UIADD3 UR7, UPT, UPT, UR7, 0x1, URZ ;  /* 0x0000000107077890 */ /* 0x000fe2000fffe0ff */
[----:B------:R-:W-:-:S03]  /*2340*/  UMOV UR5, UR29 ;  /* 0x0000001d00057c82 */ /* 0x000fc60008000000 */
[----:B------:R-:W-:-:S09]  /*2350*/  UISETP.NE.AND UP0, UPT, UR7, UR13, UPT ;  /* 0x0000000d0700728c */ /* 0x000fd2000bf05270 */
[----:B------:R-:W-:Y:S05]  /*2360*/  BRA.U UP0, `(.L_x_42) ;  /* 0xfffffffd00007547 */ /* 0x000fea000b83ffff */
.L_x_34:
[C---:B------:R-:W-:Y:S01]  /*2370*/  LEA R3, R11.reuse, UR21, 0x3 ;  /* 0x000000150b037c11 */ /* 0x040fe2000f8e18ff */
[----:B------:R-:W-:Y:S01]  /*2380*/  NOP ;  /* 0x0000000000007918 */ /* 0x000fe20000000000 */
[----:B-1----:R-:W-:Y:S02]  /*2390*/  SHF.L.U32 R0, R10, 0x1f, RZ ;  /* 0x0000001f0a007819 */ /* 0x002fe400000006ff */
[----:B------:R-:W-:Y:S02]  /*23a0*/  LEA R5, R11, UR21, 0x4 ;  /* 0x000000150b057c11 */ /* 0x000fe4000f8e20ff */
[----:B------:R-:W1:Y:S02]  /*23b0*/  SYNCS.PHASECHK.TRANS64.TRYWAIT P0, [R3+URZ+0x70], R0 ;  /* 0x00007000030075a7 */ /* 0x000e6400080011ff */
[----:B-1----:R-:W-:Y:S05]  /*23c0*/  @!P0 BRA `(.L_x_43) ;  /* 0x0000007400c08947 */ /* 0x002fea0003800000 */
.L_x_143:
[----:B------:R-:W4:Y:S01]  /*23d0*/  LDS.128 R4, [R5+0x100] ;  /* 0x0001000005047984 */ /* 0x000f220000000c00 */
[----:B------:R-:W-:Y:S01]  /*23e0*/  UISETP.GE.AND UP0, UPT, UR42, 0x1, UPT ;  /* 0x000000012a00788c */ /* 0x000fe2000bf06270 */
[----:B------:R-:W-:Y:S01]  /*23f0*/  @!PT LDS RZ, [RZ] ;  /* 0x00000000fffff984 */ /* 0x000fe20000000800 */
[----:B------:R-:W-:Y:S01]  /*2400*/  @!PT LDS RZ, [RZ] ;  /* 0x00000000fffff984 */ /* 0x000fe20000000800 */
[----:B------:R-:W-:Y:S01]  /*2410*/  @!PT LDS RZ, [RZ] ;  /* 0x00000000fffff984 */ /* 0x000fe20000000800 */
[----:B------:R-:W-:Y:S01]  /*2420*/  @!PT LDS RZ, [RZ] ;  /* 0x00000000fffff984 */ /* 0x000fe20000000800 */
[----:B------:R1:W-:Y:S06]  /*2430*/  MEMBAR.ALL.CTA ;  /* 0x0000000000007992 */ /* 0x0003ec0000008000 */
[----:B-1----:R-:W1:Y:S01]  /*2440*/  FENCE.VIEW.ASYNC.S ;  /* 0x00000000000073c6 */ /* 0x002e620000000000 */
[----:B----4-:R-:W-:-:S13]  /*2450*/  LOP3.LUT P0, RZ, R6, 0x1, RZ, 0xc0, !PT ;  /* 0x0000000106ff7812 */ /* 0x010fda000780c0ff */
[----:B-1----:R-:W-:Y:S01]  /*2460*/  VOTEU.ANY UP1, P0 ;  /* 0x0000000000ff7886 */ /* 0x002fe20000020100 */
[----:B------:R-:W-:-:S13]  /*2470*/  PLOP3.LUT P0, PT, PT, PT, UP1, 0x80, 0x8 ;  /* 0x000000000008781c */ /* 0x000fda0003f0f018 */
[----:B------:R-:W-:Y:S02]  /*2480*/  @P0 LOP3.LUT R0, R5, 0xffff, RZ, 0xc0, !PT ;  /* 0x0000ffff05000812 */ /* 0x000fe400078ec0ff */
[----:B--2---:R-:W-:Y:S02]  /*2490*/  @P0 MOV R2, R4 ;  /* 0x0000000400020202 */ /* 0x004fe40000000f00 */
[----:B------:R-:W-:Y:S01]  /*24a0*/  @P0 R2UR UR5, R0 ;  /* 0x00000000000502ca */ /* 0x000fe200000e0000 */
[----:B------:R-:W-:Y:S01]  /*24b0*/  VIADD R0, R3, 0x80 ;  /* 0x0000008003007836 */ /* 0x000fe20000000000 */
[----:B------:R-:W-:Y:S02]  /*24c0*/  @P0 SHF.R.U32.HI R4, RZ, 0x10, R5 ;  /* 0x00000010ff040819 */ /* 0x000fe40000011605 */
[----:B------:R-:W-:Y:S02]  /*24d0*/  @P0 R2UR UR6, R2 ;  /* 0x00000000020602ca */ /* 0x000fe400000e0000 */
[----:B------:R-:W-:-:S02]  /*24e0*/  PRMT R0, RZ, 0x654, R0 ;  /* 0x00000654ff007816 */ /* 0x000fc40000000000 */
[----:B------:R-:W-:Y:S02]  /*24f0*/  @P0 R2UR UR4, R4 ;  /* 0x00000000040402ca */ /* 0x000fe400000e0000 */
[----:B------:R1:W-:Y:S03]  /*2500*/  SYNCS.ARRIVE.TRANS64.RED.A1T0 RZ, [R0+URZ], RZ ;  /* 0x000000ff00ff79a7 */ /* 0x0003e600081004ff */
[----:B------:R-:W-:-:S04]  /*2510*/  @UP1 UMOV UR41, UR5 ;  /* 0x0000000500291c82 */ /* 0x000fc80008000000 */
[----:B------:R-:W-:-:S04]  /*2520*/  @UP1 UMOV UR43, UR6 ;  /* 0x00000006002b1c82 */ /* 0x000fc80008000000 */
[----:B------:R-:W-:Y:S01]  /*2530*/  @UP1 UMOV UR36, UR4 ;  /* 0x0000000400241c82 */ /* 0x000fe20008000000 */
[----:B------:R-:W-:Y:S05]  /*2540*/  BRA.U !UP0, `(.L_x_44) ;  /* 0x0000000108d47547 */ /* 0x000fea000b800000 */
[----:B------:R-:W2:Y:S01]  /*2550*/  LDCU.128 UR12, c[0x0][0xb10] ;  /* 0x00016200ff0c77ac */ /* 0x000ea20008000c00 */
[----:B------:R-:W4:Y:S01]  /*2560*/  LDCU UR22, c[0x0][0xb20] ;  /* 0x00016400ff1677ac */ /* 0x000f220008000800 */
[----:B------:R-:W3:Y:S01]  /*2570*/  LDCU UR20, c[0x0][0xb0c] ;  /* 0x00016180ff1477ac */ /* 0x000ee20008000800 */
[----:B------:R-:W1:Y:S01]  /*2580*/  LDCU.64 UR8, c[0x0][0xb28] ;  /* 0x00016500ff0877ac */ /* 0x000e620008000a00 */
[----:B------:R-:W-:Y:S02]  /*2590*/  UISETP.NE.AND UP3, UPT, UR42, 0x1, UPT ;  /* 0x000000012a00788c */ /* 0x000fe4000bf65270 */
[----:B--2---:R-:W-:Y:S02]  /*25a0*/  UIMAD.WIDE.U32 UR6, UR48, UR15, URZ ;  /* 0x0000000f300672a5 */ /* 0x004fe4000f8e00ff */
[----:B------:R-:W-:Y:S02]  /*25b0*/  UIMAD.WIDE.U32 UR4, UR49, UR12, URZ ;  /* 0x0000000c310472a5 */ /* 0x000fe4000f8e00ff */
[----:B------:R-:W-:-:S02]  /*25c0*/  UISETP.NE.AND UP0, UPT, UR14, 0x1, UPT ;  /* 0x000000010e00788c */ /* 0x000fc4000bf05270 */
[----:B------:R-:W-:Y:S01]  /*25d0*/  UIMAD.WIDE.U32 UR18, UR41, UR15, URZ ;  /* 0x0000000f291272a5 */ /* 0x000fe2000f8e00ff */
[----:B------:R-:W-:Y:S02]  /*25e0*/  UMOV UR6, UR7 ;  /* 0x0000000700067c82 */ /* 0x000fe40008000000 */
[----:B------:R-:W-:Y:S01]  /*25f0*/  UMOV UR4, UR5 ;  /* 0x0000000500047c82 */ /* 0x000fe20008000000 */
[----:B----4-:R-:W-:Y:S02]  /*2600*/  USHF.R.U32.HI UR6, URZ, UR22, UR6 ;  /* 0x00000016ff067299 */ /* 0x010fe40008011606 */
[----:B---3--:R-:W-:Y:S02]  /*2610*/  UISETP.NE.AND UP2, UPT, UR20, 0x1, UPT ;  /* 0x000000011400788c */ /* 0x008fe4000bf45270 */
[----:B------:R-:W-:Y:S02]  /*2620*/  USHF.R.U32.HI UR4, URZ, UR13, UR4 ;  /* 0x0000000dff047299 */ /* 0x000fe40008011604 */
[----:B------:R-:W-:-:S02]  /*2630*/  USEL UR5, UR48, UR6, !UP0 ;  /* 0x0000000630057287 */ /* 0x000fc4000c000000 */
[----:B------:R-:W-:Y:S02]  /*2640*/  USEL UR6, UR49, UR4, !UP2 ;  /* 0x0000000431067287 */ /* 0x000fe4000d000000 */
[----:B-1----:R-:W-:Y:S01]  /*2650*/  UIMAD.WIDE.U32 UR10, UR5, UR8, URZ ;  /* 0x00000008050a72a5 */ /* 0x002fe2000f8e00ff */
[----:B------:R-:W-:Y:S01]  /*2660*/  UMOV UR4, UR19 ;  /* 0x0000001300047c82 */ /* 0x000fe20008000000 */
[----:B------:R-:W-:Y:S02]  /*2670*/  UIMAD.WIDE.U32 UR16, UR43, UR12, URZ ;  /* 0x0000000c2b1072a5 */ /* 0x000fe4000f8e00ff */
[----:B------:R-:W-:-:S03]  /*2680*/  UIMAD.WIDE.U32 UR18, UR6, UR8, URZ ;  /* 0x00000008061272a5 */ /* 0x000fc6000f8e00ff */
[----:B------:R-:W-:Y:S01]  /*2690*/  UMOV UR10, UR11 ;  /* 0x0000000b000a7c82 */ /* 0x000fe20008000000 */
[----:B------:R-:W-:Y:S02]  /*26a0*/  USHF.R.U32.HI UR4, URZ, UR22, UR4 ;  /* 0x00000016ff047299 */ /* 0x000fe40008011604 */
[----:B------:R-:W-:Y:S01]  /*26b0*/  @UP3 USHF.R.U32.HI UR5, URZ, UR9, UR10 ;  /* 0x00000009ff053299 */ /* 0x000fe2000801160a */
[----:B------:R-:W-:Y:S01]  /*26c0*/  UMOV UR16, UR17 ;  /* 0x0000001100107c82 */ /* 0x000fe20008000000 */
[----:B------:R-:W-:Y:S01]  /*26d0*/  UMOV UR18, UR19 ;  /* 0x0000001300127c82 */ /* 0x000fe20008000000 */
[----:B------:R-:W-:Y:S02]  /*26e0*/  USHF.R.U32.HI UR13, URZ, UR13, UR16 ;  /* 0x0000000dff0d7299 */ /* 0x000fe40008011610 */
[----:B------:R-:W-:Y:S02]  /*26f0*/  USEL UR4, UR41, UR4, !UP0 ;  /* 0x0000000429047287 */ /* 0x000fe4000c000000 */
[----:B------:R-:W-:-:S02]  /*2700*/  @UP3 USHF.R.U32.HI UR6, URZ, UR9, UR18 ;  /* 0x00000009ff063299 */ /* 0x000fc40008011612 */
[----:B------:R-:W-:Y:S02]  /*2710*/  UIMAD UR7, UR42, UR5, URZ ;  /* 0x000000052a0772a4 */ /* 0x000fe4000f8e02ff */
[----:B------:R-:W-:Y:S02]  /*2720*/  USEL UR5, UR43, UR13, !UP2 ;  /* 0x0000000d2b057287 */ /* 0x000fe4000d000000 */
[----:B------:R-:W-:Y:S02]  /*2730*/  UIMAD UR10, UR42, UR6, URZ ;  /* 0x000000062a0a72a4 */ /* 0x000fe4000f8e02ff */
[----:B------:R-:W-:Y:S02]  /*2740*/  UISETP.GE.AND UP0, UPT, UR4, UR7, UPT ;  /* 0x000000070400728c */ /* 0x000fe4000bf06270 */
[----:B------:R-:W-:Y:S02]  /*2750*/  UIMAD.WIDE.U32 UR12, UR4, UR8, URZ ;  /* 0x00000008040c72a5 */ /* 0x000fe4000f8e00ff */
[----:B------:R-:W-:-:S02]  /*2760*/  UISETP.GE.OR UP0, UPT, UR5, UR10, UP0 ;  /* 0x0000000a0500728c */ /* 0x000fc40008706670 */
        /* <DEDUP_REMOVED lines=19> */
.L_x_44:
[----:B------:R-:W2:Y:S02]  /*28a0*/  LDCU UR4, c[0x0][0xb30] ;  /* 0x00016600ff0477ac */ /* 0x000ea40008000800 */
[----:B--2---:R-:W-:-:S09]  /*28b0*/  UISETP.NE.AND UP0, UPT, UR4, 0x1, UPT ;  /* 0x000000010400788c */ /* 0x004fd2000bf05270 */
[----:B------:R-:W-:Y:S05]  /*28c0*/  BRA.U UP0, `(.L_x_45) ;  /* 0x0000000100447547 */ /* 0x000fea000b800000 */
[----:B------:R-:W2:Y:S01]  /*28d0*/  LDCU.128 UR8, c[0x0][0xb10] ;  /* 0x00016200ff0877ac */ /* 0x000ea20008000c00 */
[----:B------:R-:W4:Y:S01]  /*28e0*/  LDCU UR12, c[0x0][0xb0c] ;  /* 0x00016180ff0c77ac */ /* 0x000f220008000800 */
[----:B------:R-:W1:Y:S01]  /*28f0*/  LDCU UR13, c[0x0][0xb20] ;  /* 0x00016400ff0d77ac */ /* 0x000e620008000800 */
[----:B--2---:R-:W-:Y:S02]  /*2900*/  UIMAD.WIDE.U32 UR6, UR43, UR8, URZ ;  /* 0x000000082b0672a5 */ /* 0x004fe4000f8e00ff */
[----:B------:R-:W-:Y:S02]  /*2910*/  UIMAD.WIDE.U32 UR4, UR41, UR11, URZ ;  /* 0x0000000b290472a5 */ /* 0x000fe4000f8e00ff */
[----:B----4-:R-:W-:Y:S02]  /*2920*/  UISETP.NE.AND UP2, UPT, UR12, 0x1, UPT ;  /* 0x000000010c00788c */ /* 0x010fe4000bf45270 */
[----:B------:R-:W-:Y:S01]  /*2930*/  UISETP.NE.AND UP0, UPT, UR10, 0x1, UPT ;  /* 0x000000010a00788c */ /* 0x000fe2000bf05270 */
[----:B------:R-:W-:-:S02]  /*2940*/  UMOV UR6, UR7 ;  /* 0x0000000700067c82 */ /* 0x000fc40008000000 */
[----:B------:R-:W-:Y:S01]  /*2950*/  UMOV UR4, UR5 ;  /* 0x0000000500047c82 */ /* 0x000fe20008000000 */
[----:B------:R-:W-:Y:S02]  /*2960*/  USHF.R.U32.HI UR9, URZ, UR9, UR6 ;  /* 0x00000009ff097299 */ /* 0x000fe40008011606 */
[----:B-1----:R-:W-:Y:S02]  /*2970*/  USHF.R.U32.HI UR4, URZ, UR13, UR4 ;  /* 0x0000000dff047299 */ /* 0x002fe40008011604 */
[----:B------:R-:W-:Y:S02]  /*2980*/  USEL UR5, UR43, UR9, !UP2 ;  /* 0x000000092b057287 */ /* 0x000fe4000d000000 */
[----:B------:R-:W-:-:S04]  /*2990*/  USEL UR4, UR41, UR4, !UP0 ;  /* 0x0000000429047287 */ /* 0x000fc8000c000000 */
[----:B------:R-:W-:Y:S02]  /*29a0*/  UIADD3 UR6, UPT, UPT, UR5, -UR4, URZ ;  /* 0x8000000405067290 */ /* 0x000fe4000fffe0ff */
[----:B------:R-:W-:Y:S02]  /*29b0*/  UIADD3 UR4, UPT, UPT, -UR5, UR4, URZ ;  /* 0x0000000405047290 */ /* 0x000fe4000fffe1ff */
[----:B------:R-:W-:Y:S02]  /*29c0*/  UIMAD UR41, UR6, UR10, UR41 ;  /* 0x0000000a062972a4 */ /* 0x000fe4000f8e0229 */
[----:B------:R-:W-:-:S12]  /*29d0*/  UIMAD UR43, UR4, UR12, UR43 ;  /* 0x0000000c042b72a4 */ /* 0x000fd8000f8e022b */
.L_x_45:
[----:B------:R-:W-:Y:S01]  /*29e0*/  VIADD R11, R11, 0x1 ;  /* 0x000000010b0b7836 */ /* 0x000fe20000000000 */
[----:B------:R-:W-:Y:S01]  /*29f0*/  R2UR UR4, R83 ;  /* 0x00000000530472ca */ /* 0x000fe200000e0000 */
[----:B------:R-:W-:Y:S01]  /*2a00*/  UIADD3 UR16, UPT, UPT, UR43, UR63, URZ ;  /* 0x0000003f2b107290 */ /* 0x000fe2000fffe0ff */
[----:B------:R-:W-:Y:S02]  /*2a10*/  PLOP3.LUT P2, PT, PT, PT, PT, 0x80, 0x8 ;  /* 0x000000000008781c */ /* 0x000fe40003f4f070 */
[----:B------:R-:W-:-:S04]  /*2a20*/  ISETP.NE.AND P0, PT, R11, 0x2, PT ;  /* 0x000000020b00780c */ /* 0x000fc80003f05270 */
[----:B------:R-:W-:Y:S02]  /*2a30*/  SEL R3, RZ, 0x1, P0 ;  /* 0x00000001ff037807 */ /* 0x000fe40000000000 */
[----:B------:R-:W-:Y:S02]  /*2a40*/  SEL R11, R11, RZ, P0 ;  /* 0x000000ff0b0b7207 */ /* 0x000fe40000000000 */
[----:B------:R-:W-:Y:S01]  /*2a50*/  LOP3.LUT R10, R10, R3, RZ, 0x3c, !PT ;  /* 0x000000030a0a7212 */ /* 0x000fe200078e3cff */
[----:B------:R-:W-:Y:S01]  /*2a60*/  UIADD3 UR20, UPT, UPT, UR41, UR4, URZ ;  /* 0x0000000429147290 */ /* 0x000fe2000fffe0ff */
[----:B------:R-:W-:Y:S11]  /*2a70*/  BRA.U UP1, `(.L_x_46) ;  /* 0xffffffed01a47547 */ /* 0x000ff6000b83ffff */
[----:B------:R-:W-:Y:S01]  /*2a80*/  UIADD3 UR21, UPT, UPT, UR21, 0x10, URZ ;  /* 0x0000001015157890 */ /* 0x000fe2000fffe0ff */
[----:B------:R-:W-:-:S03]  /*2a90*/  SHF.L.U32 R3, R12, 0x1f, RZ ;  /* 0x0000001f0c037819 */ /* 0x000fc600000006ff */
[----:B------:R-:W-:-:S09]  /*2aa0*/  ULEA UR4, UR29, UR21, 0x3 ;  /* 0x000000151d047291 */ /* 0x000fd2000f8e18ff */
[----:B------:R-:W2:Y:S02]  /*2ab0*/  SYNCS.PHASECHK.TRANS64.TRYWAIT P0, [UR4], R3 ;  /* 0x00000003ff0075a7 */ /* 0x000ea40008001104 */
[----:B--2---:R-:W-:Y:S05]  /*2ac0*/  @!P0 BRA `(.L_x_47) ;  /* 0x0000007000148947 */ /* 0x004fea0003800000 */
.L_x_145:
[----:B------:R-:W-:-:S04]  /*2ad0*/  UIADD3 UR4, UPT, UPT, UR29, 0x1, URZ ;  /* 0x000000011d047890 */ /* 0x000fc8000fffe0ff */
[----:B------:R-:W-:-:S04]  /*2ae0*/  UISETP.NE.AND UP0, UPT, UR4, 0x2, UPT ;  /* 0x000000020400788c */ /* 0x000fc8000bf05270 */
[----:B------:R-:W-:Y:S02]  /*2af0*/  USEL UR5, URZ, 0x1, UP0 ;  /* 0x00000001ff057887 */ /* 0x000fe40008000000 */
[----:B------:R-:W-:-:S04]  /*2b00*/  USEL UR4, UR4, URZ, UP0 ;  /* 0x000000ff04047287 */ /* 0x000fc80008000000 */
[----:B------:R-:W-:Y:S01]  /*2b10*/  ULEA UR4, UR4, UR21, 0x3 ;  /* 0x0000001504047291 */ /* 0x000fe2000f8e18ff */
[----:B-1----:R-:W-:-:S04]  /*2b20*/  LOP3.LUT R3, R12, UR5, RZ, 0x3c, !PT ;  /* 0x000000050c037c12 */ /* 0x002fc8000f8e3cff */
[----:B------:R-:W-:Y:S01]  /*2b30*/  SHF.L.U32 R3, R3, 0x1f, RZ ;  /* 0x0000001f03037819 */ /* 0x000fe200000006ff */
[----:B------:R-:W-:-:S07]  /*2b40*/  IMAD.U32 R0, RZ, RZ, UR4 ;  /* 0x00000004ff007e24 */ /* 0x000fce000f8e00ff */
.L_x_48:
[----:B-1----:R1:W2:Y:S02]  /*2b50*/  SYNCS.PHASECHK.TRANS64.TRYWAIT P0, [R0+URZ], R3 ;  /* 0x00000003000075a7 */ /* 0x0022a400080011ff */
[----:B--2---:R-:W-:Y:S05]  /*2b60*/  @!P0 NANOSLEEP.SYNCS 0x989680 ;  /* 0x009896800000895d */ /* 0x004fea0003900000 */
[----:B------:R-:W2:Y:S02]  /*2b70*/  @!P0 SYNCS.PHASECHK.TRANS64 P0, [R0+URZ], R3 ;  /* 0x00000003000085a7 */ /* 0x000ea400080010ff */
[----:B--2---:R-:W-:Y:S05]  /*2b80*/  @P0 EXIT ;  /* 0x000000000000094d */ /* 0x004fea0003800000 */
[----:B------:R-:W-:Y:S05]  /*2b90*/  BRA `(.L_x_48) ;  /* 0xfffffffc00ec7947 */ /* 0x000fea000383ffff */
.L_x_22:
[----:B------:R-:W-:-:S04]  /*2ba0*/  UISETP.NE.AND UP0, UPT, UR52, URZ, UPT ;  /* 0x000000ff3400728c */ /* 0x000fc8000bf05270 */
[----:B------:R-:W-:-:S09]  /*2bb0*/  UISETP.NE.OR UP0, UPT, UR17, 0x1, UP0 ;  /* 0x000000011100788c */ /* 0x000fd20008705670 */
[----:B------:R-:W-:Y:S05]  /*2bc0*/  BRA.U UP0, `(.L_x_49) ;  /* 0x0000000500487547 */ /* 0x000fea000b800000 */
[----:B------:R-:W-:Y:S01]  /*2bd0*/  ISETP.GE.U32.AND P2, PT, R0, 0x4, PT ;  /* 0x000000040000780c */ /* 0x000fe20003f46070 */
[----:B------:R-:W-:Y:S01]  /*2be0*/  IMAD.MOV.U32 R12, RZ, RZ, 0x1 ;  /* 0x00000001ff0c7424 */ /* 0x000fe200078e00ff */
[----:B------:R-:W-:Y:S02]  /*2bf0*/  CS2R R10, SRZ ;  /* 0x00000000000a7805 */ /* 0x000fe4000001ff00 */
[----:B------:R-:W-:Y:S01]  /*2c00*/  CS2R R8, SRZ ;  /* 0x0000000000087805 */ /* 0x000fe2000001ff00 */
[----:B------:R-:W-:Y:S01]  /*2c10*/  UMOV UR6, 0x400 ;  /* 0x0000040000067882 */ /* 0x000fe20000000000 */
[----:B------:R-:W-:Y:S01]  /*2c20*/  UMOV UR5, URZ ;  /* 0x000000ff00057c82 */ /* 0x000fe20008000000 */
[----:B------:R-:W-:-:S12]  /*2c30*/  ULEA UR6, UR52, UR6, 0x18 ;  /* 0x0000000634067291 */ /* 0x000fd8000f8ec0ff */
.L_x_53:
[----:B------:R-:W-:Y:S02]  /*2c40*/  LEA R2, R8, UR6, 0x3 ;  /* 0x0000000608027c11 */ /* 0x000fe4000f8e18ff */
[----:B------:R-:W-:-:S03]  /*2c50*/  SHF.L.U32 R5, R9, 0x1f, RZ ;  /* 0x0000001f09057819 */ /* 0x000fc600000006ff */
[----:B------:R-:W-:Y:S01]  /*2c60*/  VIADD R4, R2, 0xe0 ;  /* 0x000000e002047836 */ /* 0x000fe20000000000 */
[----:B------:R-:W2:Y:S02]  /*2c70*/  SYNCS.PHASECHK.TRANS64.TRYWAIT P0, [R2+URZ+0xd0], R5 ;  /* 0x0000d005020075a7 */ /* 0x000ea400080011ff */
[----:B--2---:R-:W-:Y:S05]  /*2c80*/  @!P0 BRA `(.L_x_50) ;  /* 0x0000006c00bc8947 */ /* 0x004fea0003800000 */
.L_x_146:
[----:B------:R-:W-:Y:S01]  /*2c90*/  ULEA UR4, UR5, UR6, 0x3 ;  /* 0x0000000605047291 */ /* 0x000fe2000f8e18ff */
[----:B------:R-:W-:Y:S02]  /*2ca0*/  PRMT R4, RZ, 0x654, R4 ;  /* 0x00000654ff047816 */ /* 0x000fe40000000004 */
[----:B--2---:R-:W-:Y:S01]  /*2cb0*/  SHF.L.U32 R5, R12, 0x1f, RZ ;  /* 0x0000001f0c057819 */ /* 0x004fe200000006ff */
[----:B------:R-:W-:Y:S01]  /*2cc0*/  UIADD3 UR7, UPT, UPT, UR4, 0x70, URZ ;  /* 0x0000007004077890 */ /* 0x000fe2000fffe0ff */
[----:B------:R2:W-:Y:S05]  /*2cd0*/  SYNCS.ARRIVE.TRANS64.RED.A1T0 RZ, [R4+URZ], RZ ;  /* 0x000000ff04ff79a7 */ /* 0x0005ea00081004ff */
[----:B------:R-:W-:Y:S01]  /*2ce0*/  IMAD.U32 R7, RZ, RZ, UR7 ;  /* 0x00000007ff077e24 */ /* 0x000fe2000f8e00ff */
[----:B------:R-:W3:Y:S04]  /*2cf0*/  SYNCS.PHASECHK.TRANS64.TRYWAIT P0, [UR4+0x80], R5 ;  /* 0x00008005ff0075a7 */ /* 0x000ee80008001104 */
[----:B------:R-:W-:Y:S01]  /*2d00*/  PRMT R6, R0, 0x654, R7 ;  /* 0x0000065400067816 */ /* 0x000fe20000000007 */
[----:B--2---:R-:W-:Y:S01]  /*2d10*/  @!P2 IMAD.MOV.U32 R4, RZ, RZ, 0x10 ;  /* 0x00000010ff04a424 */ /* 0x004fe200078e00ff */
[----:B---3--:R-:W-:Y:S06]  /*2d20*/  @!P0 BRA `(.L_x_51) ;  /* 0x0000006c00a88947 */ /* 0x008fec0003800000 */
.L_x_148:
[----:B------:R-:W-:Y:S01]  /*2d30*/  ULEA UR8, UR5, UR6, 0x4 ;  /* 0x0000000605087291 */ /* 0x000fe2000f8e20ff */
[----:B------:R-:W-:Y:S01]  /*2d40*/  SEL R3, R6, R3, !P2 ;  /* 0x0000000306037207 */ /* 0x000fe20005000000 */
[----:B------:R-:W-:Y:S01]  /*2d50*/  UIADD3 UR9, UPT, UPT, UR4, 0x70, URZ ;  /* 0x0000007004097890 */ /* 0x000fe2000fffe0ff */
[----:B--2---:R-:W-:Y:S01]  /*2d60*/  LEA R2, R11, UR6, 0x3 ;  /* 0x000000060b027c11 */ /* 0x004fe2000f8e18ff */
[----:B------:R-:W-:Y:S01]  /*2d70*/  UIADD3 UR8, UPT, UPT, UR8, 0x100, URZ ;  /* 0x0000010008087890 */ /* 0x000fe2000fffe0ff */
[----:B------:R-:W-:Y:S01]  /*2d80*/  SHF.L.U32 R5, R10, 0x1f, RZ ;  /* 0x0000001f0a057819 */ /* 0x000fe200000006ff */
[----:B------:R2:W-:Y:S01]  /*2d90*/  @!P2 SYNCS.ARRIVE.TRANS64.RED RZ, [R3+URZ], R4 ;  /* 0x0000000403ffa9a7 */ /* 0x0005e200080004ff */
[----:B------:R-:W-:Y:S01]  /*2da0*/  UIADD3 UR4, UPT, UPT, UR5, 0x1, URZ ;  /* 0x0000000105047890 */ /* 0x000fe2000fffe0ff */
[----:B------:R-:W-:-:S03]  /*2db0*/  VIADD R8, R8, 0x1 ;  /* 0x0000000108087836 */ /* 0x000fc60000000000 */
[----:B------:R-:W-:Y:S02]  /*2dc0*/  UISETP.NE.AND UP0, UPT, UR4, 0x2, UPT ;  /* 0x000000020400788c */ /* 0x000fe4000bf05270 */
[----:B------:R-:W-:Y:S06]  /*2dd0*/  UGETNEXTWORKID.BROADCAST [UR8], [UR9] ;  /* 0x00000000080073ca */ /* 0x000fec0008000100 */
[----:B------:R-:W-:Y:S01]  /*2de0*/  USEL UR7, URZ, 0x1, UP0 ;  /* 0x00000001ff077887 */ /* 0x000fe20008000000 */
[----:B------:R-:W-:Y:S01]  /*2df0*/  ISETP.NE.AND P0, PT, R8, 0x2, PT ;  /* 0x000000020800780c */ /* 0x000fe20003f05270 */
[----:B------:R-:W-:Y:S01]  /*2e00*/  USEL UR5, UR4, URZ, UP0 ;  /* 0x000000ff04057287 */ /* 0x000fe20008000000 */
[----:B------:R-:W3:Y:S03]  /*2e10*/  SYNCS.PHASECHK.TRANS64.TRYWAIT P1, [R2+URZ+0x70], R5 ;  /* 0x00007005020075a7 */ /* 0x000ee600080211ff */
[----:B------:R-:W-:Y:S01]  /*2e20*/  LOP3.LUT R12, R12, UR7, RZ, 0x3c, !PT ;  /* 0x000000070c0c7c12 */ /* 0x000fe2000f8e3cff */
[----:B--23--:R-:W-:Y:S07]  /*2e30*/  @!P1 BRA `(.L_x_52) ;  /* 0x0000006c007c9947 */ /* 0x00cfee0003800000 */
.L_x_149:
[C---:B------:R-:W-:Y:S01]  /*2e40*/  LEA R4, R11.reuse, UR6, 0x4 ;  /* 0x000000060b047c11 */ /* 0x040fe2000f8e20ff */
[----:B--2---:R-:W-:Y:S01]  /*2e50*/  VIADD R2, R2, 0x80 ;  /* 0x0000008002027836 */ /* 0x004fe20000000000 */
[----:B------:R-:W-:Y:S01]  /*2e60*/  SEL R8, R8, RZ, P0 ;  /* 0x000000ff08087207 */ /* 0x000fe20000000000 */
[----:B------:R-:W-:-:S03]  /*2e70*/  VIADD R11, R11, 0x1 ;  /* 0x000000010b0b7836 */ /* 0x000fc60000000000 */
[----:B------:R-:W2:Y:S01]  /*2e80*/  LDS.128 R4, [R4+0x100] ;  /* 0x0001000004047984 */ /* 0x000ea20000000c00 */
[----:B------:R-:W-:Y:S02]  /*2e90*/  PRMT R2, RZ, 0x654, R2 ;  /* 0x00000654ff027816 */ /* 0x000fe40000000002 */
[C---:B------:R-:W-:Y:S01]  /*2ea0*/  ISETP.NE.AND P1, PT, R11.reuse, 0x2, PT ;  /* 0x000000020b00780c */ /* 0x040fe20003f25270 */
[----:B------:R-:W-:Y:S01]  /*2eb0*/  @!PT LDS RZ, [RZ] ;  /* 0x00000000fffff984 */ /* 0x000fe20000000800 */
[----:B------:R-:W-:Y:S01]  /*2ec0*/  @!PT LDS RZ, [RZ] ;  /* 0x00000000fffff984 */ /* 0x000fe20000000800 */
[----:B------:R-:W-:Y:S01]  /*2ed0*/  @!PT LDS RZ, [RZ] ;  /* 0x00000000fffff984 */ /* 0x000fe20000000800 */
[----:B------:R-:W-:Y:S01]  /*2ee0*/  @!PT LDS RZ, [RZ] ;  /* 0x00000000fffff984 */ /* 0x000fe20000000800 */
[----:B------:R3:W-:Y:S06]  /*2ef0*/  MEMBAR.ALL.CTA ;  /* 0x0000000000007992 */ /* 0x0007ec0000008000 */
[----:B---3--:R-:W3:Y:S01]  /*2f00*/  FENCE.VIEW.ASYNC.S ;  /* 0x00000000000073c6 */ /* 0x008ee20000000000 */
[----:B------:R-:W-:Y:S01]  /*2f10*/  SEL R11, R11, RZ, P1 ;  /* 0x000000ff0b0b7207 */ /* 0x000fe20000800000 */
[----:B---3--:R3:W-:Y:S01]  /*2f20*/  SYNCS.ARRIVE.TRANS64.RED.A1T0 RZ, [R2+URZ], RZ ;  /* 0x000000ff02ff79a7 */ /* 0x0087e200081004ff */
[----:B--2---:R-:W-:-:S02]  /*2f30*/  LOP3.LUT P3, RZ, R6, 0x1, RZ, 0xc0, !PT ;  /* 0x0000000106ff7812 */ /* 0x004fc4000786c0ff */
[----:B------:R-:W-:-:S04]  /*2f40*/  SEL R5, RZ, 0x1, P1 ;  /* 0x00000001ff057807 */ /* 0x000fc80000800000 */
[----:B------:R-:W-:Y:S02]  /*2f50*/  LOP3.LUT R10, R10, R5, RZ, 0x3c, !PT ;  /* 0x000000050a0a7212 */ /* 0x000fe400078e3cff */
[----:B---3--:R-:W-:-:S04]  /*2f60*/  SEL R2, RZ, 0x1, P0 ;  /* 0x00000001ff027807 */ /* 0x008fc80000000000 */
[----:B------:R-:W-:Y:S01]  /*2f70*/  LOP3.LUT R9, R9, R2, RZ, 0x3c, !PT ;  /* 0x0000000209097212 */ /* 0x000fe200078e3cff */
[----:B------:R-:W-:Y:S06]  /*2f80*/  @P3 BRA `(.L_x_53) ;  /* 0xfffffffc002c3947 */ /* 0x000fec000383ffff */
[----:B------:R-:W-:Y:S01]  /*2f90*/  ULEA UR4, UR5, UR6, 0x3 ;  /* 0x0000000605047291 */ /* 0x000fe2000f8e18ff */
[----:B------:R-:W-:-:S08]  /*2fa0*/  SHF.L.U32 R3, R12, 0x1f, RZ ;  /* 0x0000001f0c037819 */ /* 0x000fd000000006ff */
[----:B------:R-:W2:Y:S02]  /*2fb0*/  SYNCS.PHASECHK.TRANS64 P0, [UR4+0x80], R3 ;  /* 0x00008003ff0075a7 */ /* 0x000ea40008001004 */
[----:B--2---:R-:W-:Y:S05]  /*2fc0*/  @P0 BRA `(.L_x_54) ;  /* 0x0000000000080947 */ /* 0x004fea0003800000 */
[----:B------:R-:W2:Y:S02]  /*2fd0*/  SYNCS.PHASECHK.TRANS64.TRYWAIT P0, [UR4+0x80], R3 ;  /* 0x00008003ff0075a7 */ /* 0x000ea40008001104 */
[----:B--2---:R-:W-:Y:S05]  /*2fe0*/  @!P0 BRA `(.L_x_55) ;  /* 0x0000006c00248947 */ /* 0x004fea0003800000 */
.L_x_54:
[----:B------:R-:W-:-:S04]  /*2ff0*/  UIADD3 UR7, UPT, UPT, UR5, 0x1, URZ ;  /* 0x0000000105077890 */ /* 0x000fc8000fffe0ff */
[----:B------:R-:W-:-:S04]  /*3000*/  UISETP.NE.AND UP0, UPT, UR7, 0x2, UPT ;  /* 0x000000020700788c */ /* 0x000fc8000bf05270 */
[----:B------:R-:W-:Y:S02]  /*3010*/  USEL UR8, URZ, 0x1, UP0 ;  /* 0x00000001ff087887 */ /* 0x000fe40008000000 */
[----:B------:R-:W-:-:S04]  /*3020*/  USEL UR7, UR7, URZ, UP0 ;  /* 0x000000ff07077287 */ /* 0x000fc80008000000 */
[----:B------:R-:W-:Y:S01]  /*3030*/  ULEA UR7, UR7, UR6, 0x3 ;  /* 0x0000000607077291 */ /* 0x000fe2000f8e18ff */
[----:B--2---:R-:W-:-:S04]  /*3040*/  LOP3.LUT R3, R12, UR8, RZ, 0x3c, !PT ;  /* 0x000000080c037c12 */ /* 0x004fc8000f8e3cff */
[----:B------:R-:W-:-:S04]  /*3050*/  SHF.L.U32 R0, R3, 0x1f, RZ ;  /* 0x0000001f03007819 */ /* 0x000fc800000006ff */
[----:B------:R-:W2:Y:S02]  /*3060*/  SYNCS.PHASECHK.TRANS64 P0, [UR7+0x80], R0 ;  /* 0x00008000ff0075a7 */ /* 0x000ea40008001007 */
[----:B-12---:R-:W-:Y:S05]  /*3070*/  @P0 EXIT ;  /* 0x000000000000094d */ /* 0x006fea0003800000 */
[----:B------:R-:W-:Y:S02]  /*3080*/  SHF.L.U32 R3, R3, 0x1f, RZ ;  /* 0x0000001f03037819 */ /* 0x000fe400000006ff */
[----:B------:R-:W-:-:S07]  /*3090*/  MOV R0, UR7 ;  /* 0x0000000700007c02 */ /* 0x000fce0008000f00 */
.L_x_56:
[----:B-1----:R1:W2:Y:S02]  /*30a0*/  SYNCS.PHASECHK.TRANS64.TRYWAIT P0, [R0+URZ+0x80], R3 ;  /* 0x00008003000075a7 */ /* 0x0022a400080011ff */
[----:B--2---:R-:W-:Y:S05]  /*30b0*/  @!P0 NANOSLEEP.SYNCS 0x989680 ;  /* 0x009896800000895d */ /* 0x004fea0003900000 */
[----:B------:R-:W2:Y:S02]  /*30c0*/  @!P0 SYNCS.PHASECHK.TRANS64 P0, [R0+URZ+0x80], R3 ;  /* 0x00008003000085a7 */ /* 0x000ea400080010ff */
[----:B--2---:R-:W-:Y:S05]  /*30d0*/  @P0 EXIT ;  /* 0x000000000000094d */ /* 0x004fea0003800000 */
[----:B------:R-:W-:Y:S05]  /*30e0*/  BRA `(.L_x_56) ;  /* 0xfffffffc00ec7947 */ /* 0x000fea000383ffff */
.L_x_49:
[----:B------:R-:W-:Y:S05]  /*30f0*/  BRA.U UP4, `(.L_x_57) ;  /* 0x0000001104447547 */ /* 0x000fea000b800000 */
[----:B------:R-:W-:Y:S01]  /*3100*/  UMOV UR4, 0x40 ;  /* 0x0000004000047882 */ /* 0x000fe20000000000 */
[----:B------:R-:W-:Y:S01]  /*3110*/  NOP ;  /* 0x0000000000007918 */ /* 0x000fe20000000000 */
[----:B------:R-:W-:Y:S01]  /*3120*/  ULEA UR5, UR52, UR4, 0x18 ;  /* 0x0000000434057291 */ /* 0x000fe2000f8ec0ff */
[----:B------:R-:W-:Y:S02]  /*3130*/  UMOV UR6, 0x400 ;  /* 0x0000040000067882 */ /* 0x000fe40000000000 */
[----:B------:R-:W-:-:S06]  /*3140*/  ULEA UR6, UR52, UR6, 0x18 ;  /* 0x0000000634067291 */ /* 0x000fcc000f8ec0ff */
[----:B------:R-:W2:Y:S02]  /*3150*/  LDS.U8 R0, [UR5+0x1c] ;  /* 0x00001c05ff007984 */ /* 0x000ea40008000000 */
[----:B--2---:R-:W-:-:S13]  /*3160*/  ISETP.NE.AND P0, PT, R0, RZ, PT ;  /* 0x000000ff0000720c */ /* 0x004fda0003f05270 */
[----:B------:R-:W-:Y:S05]  /*3170*/  @P0 BRA `(.L_x_58) ;  /* 0x0000000000580947 */ /* 0x000fea0003800000 */
[----:B------:R-:W-:-:S13]  /*3180*/  ELECT P0, URZ, PT ;  /* 0x0000000000ff782f */ /* 0x000fda0003800000 */
[----:B------:R-:W-:Y:S05]  /*3190*/  @!P0 BRA `(.L_x_59) ;  /* 0x0000000000608947 */ /* 0x000fea0003800000 */
[----:B------:R-:W-:Y:S01]  /*31a0*/  UMOV UR4, 0x10 ;  /* 0x0000001000047882 */ /* 0x000fe20000000000 */
[----:B------:R-:W-:Y:S01]  /*31b0*/  HFMA2 R0, -RZ, RZ, 0, 5.9604644775390625e-08 ;  /* 0x00000001ff007431 */ /* 0x000fe200000001ff */
[----:B------:R-:W-:-:S03]  /*31c0*/  MOV R3, 0xffff ;  /* 0x0000ffff00037802 */ /* 0x000fc60000000f00 */
[----:B------:R-:W-:Y:S04]  /*31d0*/  DEPBAR.LE SB2, 0x36 ;  /* 0x0000ad800000791a */ /* 0x000fe80000000000 */
[----:B------:R-:W2:Y:S02]  /*31e0*/  UTCATOMSWS.FIND_AND_SET.ALIGN UP0, UR4, UR4 ;  /* 0x00000004000475e3 */ /* 0x000ea40008000800 */
[----:B--2---:R-:W-:Y:S01]  /*31f0*/  MOV R4, UR4 ;  /* 0x0000000400047c02 */ /* 0x004fe20008000f00 */
[----:B------:R-:W-:Y:S06]  /*3200*/  BRA.U UP0, `(.L_x_60) ;  /* 0x0000000100187547 */ /* 0x000fec000b800000 */
.L_x_61:
[----:B------:R-:W-:Y:S05]  /*3210*/  NANOSLEEP 0x64 ;  /* 0x000000640000795d */ /* 0x000fea0003800000 */
[----:B------:R-:W-:-:S05]  /*3220*/  UMOV UR4, 0x10 ;  /* 0x0000001000047882 */ /* 0x000fca0000000000 */
[----:B------:R-:W-:Y:S04]  /*3230*/  DEPBAR.LE SB2, 0x36 ;  /* 0x0000ad800000791a */ /* 0x000fe80000000000 */
[----:B------:R-:W2:Y:S02]  /*3240*/  UTCATOMSWS.FIND_AND_SET.ALIGN UP0, UR4, UR4 ;  /* 0x00000004000475e3 */ /* 0x000ea40008000800 */
[----:B--2---:R-:W-:Y:S01]  /*3250*/  MOV R4, UR4 ;  /* 0x0000000400047c02 */ /* 0x004fe20008000f00 */
[----:B------:R-:W-:Y:S05]  /*3260*/  BRA.U !UP0, `(.L_x_61) ;  /* 0xfffffffd08e87547 */ /* 0x000fea000b83ffff */
.L_x_60:
[-C--:B------:R-:W-:Y:S02]  /*3270*/  SHF.L.U32 R3, R3, R4.reuse, RZ ;  /* 0x0000000403037219 */ /* 0x080fe400000006ff */
[----:B------:R-:W-:Y:S01]  /*3280*/  SHF.L.U32 R0, R0, R4, RZ ;  /* 0x0000000400007219 */ /* 0x000fe200000006ff */
[----:B------:R-:W-:Y:S02]  /*3290*/  IMAD.SHL.U32 R4, R4, 0x20, RZ ;  /* 0x0000002004047824 */ /* 0x000fe400078e00ff */
[----:B------:R2:W-:Y:S04]  /*32a0*/  ATOMS.OR RZ, [UR5+0x14], R3 ;  /* 0x00001403ffff798c */ /* 0x0005e8000b000005 */
[----:B------:R2:W-:Y:S04]  /*32b0*/  ATOMS.OR RZ, [UR5+0x18], R0 ;  /* 0x00001800ffff798c */ /* 0x0005e8000b000005 */
[----:B------:R2:W-:Y:S01]  /*32c0*/  STS [UR6+0x120], R4 ;  /* 0x00012004ff007988 */ /* 0x0005e20008000806 */
[----:B------:R-:W-:Y:S05]  /*32d0*/  BRA `(.L_x_59) ;  /* 0x0000000000107947 */ /* 0x000fea0003800000 */
.L_x_58:
[----:B------:R-:W-:Y:S02]  /*32e0*/  MOV R0, 0xffffffff ;  /* 0xffffffff00007802 */ /* 0x000fe40000000f00 */
[----:B------:R-:W-:-:S03]  /*32f0*/  MOV R4, 0x3320 ;  /* 0x0000332000047802 */ /* 0x000fc60000000f00 */
[----:B------:R2:W-:Y:S04]  /*3300*/  STS [UR6+0x120], R0 ;  /* 0x00012000ff007988 */ /* 0x0005e80008000806 */
[----:B-12--5:R-:W-:Y:S05]  /*3310*/  CALL.REL.NOINC `($__internal_1_$__cuda_sm10x_tcgen05_guardrail_trap_phase_invalid_during_alloc) ;  /* 0x0000007000707944 */ /* 0x026fea0003c00000 */
.L_x_59:
[----:B------:R-:W-:Y:S05]  /*3320*/  WARPSYNC.ALL ;  /* 0x0000000000007948 */ /* 0x000fea0003800000 */
[----:B------:R-:W3:Y:S01]  /*3330*/  S2UR UR4, SR_CgaCtaId ;  /* 0x00000000000479c3 */ /* 0x000ee20000008800 */
[----:B------:R-:W-:Y:S01]  /*3340*/  UMOV UR41, 0x400 ;  /* 0x0000040000297882 */ /* 0x000fe20000000000 */
[----:B------:R-:W-:-:S06]  /*3350*/  NOP ;  /* 0x0000000000007918 */ /* 0x000fcc0000000000 */
[----:B------:R-:W-:Y:S06]  /*3360*/  BAR.ARV 0x6, 0xa0 ;  /* 0x0182800000007b1d */ /* 0x000fec0000002000 */
[----:B------:R-:W4:Y:S01]  /*3370*/  LDCU UR6, c[0x0][0x38c] ;  /* 0x00007180ff0677ac */ /* 0x000f220008000800 */
[----:B------:R-:W-:Y:S01]  /*3380*/  LOP3.LUT R2, R2, 0xffff, RZ, 0xc0, !PT ;  /* 0x0000ffff02027812 */ /* 0x000fe200078ec0ff */
[----:B------:R-:W-:Y:S01]  /*3390*/  IMAD.MOV.U32 R11, RZ, RZ, 0x1 ;  /* 0x00000001ff0b7424 */ /* 0x000fe200078e00ff */
[----:B------:R-:W-:Y:S01]  /*33a0*/  CS2R R8, SRZ ;  /* 0x0000000000087805 */ /* 0x000fe2000001ff00 */
[----:B------:R-:W1:Y:S01]  /*33b0*/  LDCU UR7, c[0x0][0x38c] ;  /* 0x00007180ff0777ac */ /* 0x000e620008000800 */
[----:B------:R-:W-:Y:S01]  /*33c0*/  R2UR UR42, R2 ;  /* 0x00000000022a72ca */ /* 0x000fe200000e0000 */
[----:B------:R-:W-:Y:S01]  /*33d0*/  IMAD.MOV.U32 R10, RZ, RZ, RZ ;  /* 0x000000ffff0a7224 */ /* 0x000fe200078e00ff */
[----:B------:R-:W-:Y:S01]  /*33e0*/  UMOV UR45, URZ ;  /* 0x000000ff002d7c82 */ /* 0x000fe20008000000 */
[----:B------:R-:W-:Y:S01]  /*33f0*/  UMOV UR39, URZ ;  /* 0x000000ff00277c82 */ /* 0x000fe20008000000 */
[----:B---3--:R-:W-:Y:S01]  /*3400*/  ULEA UR41, UR4, UR41, 0x18 ;  /* 0x0000002904297291 */ /* 0x008fe2000f8ec0ff */
[----:B------:R-:W-:Y:S01]  /*3410*/  UMOV UR62, 0x0 ;  /* 0x00000000003e7882 */ /* 0x000fe20000000000 */
[----:B------:R-:W-:-:S02]  /*3420*/  UMOV UR63, 0x4400010 ;  /* 0x04400010003f7882 */ /* 0x000fc40000000000 */
[----:B------:R-:W-:Y:S02]  /*3430*/  UIADD3 UR5, UPT, UPT, UR41, 0x8800, URZ ;  /* 0x0000880029057890 */ /* 0x000fe4000fffe0ff */
[----:B------:R-:W-:Y:S02]  /*3440*/  UIADD3 UR4, UPT, UPT, UR41, 0x10800, URZ ;  /* 0x0001080029047890 */ /* 0x000fe4000fffe0ff */
[----:B----4-:R-:W-:Y:S01]  /*3450*/  UIADD3 UR6, UPT, UPT, UR6, 0x7f, URZ ;  /* 0x0000007f06067890 */ /* 0x010fe2000fffe0ff */
[----:B--2---:R-:W2:Y:S01]  /*3460*/  LDS R0, [UR41+0x120] ;  /* 0x00012029ff007984 */ /* 0x004ea20008000800 */
[----:B------:R-:W-:Y:S02]  /*3470*/  USHF.R.U32.HI UR5, URZ, 0x4, UR5 ;  /* 0x00000004ff057899 */ /* 0x000fe40008011605 */
[----:B------:R-:W-:Y:S02]  /*3480*/  USHF.R.S32.HI UR47, URZ, 0x1f, UR6 ;  /* 0x0000001fff2f7899 */ /* 0x000fe40008011406 */
[----:B------:R-:W-:-:S02]  /*3490*/  USHF.R.U32.HI UR4, URZ, 0x4, UR4 ;  /* 0x00000004ff047899 */ /* 0x000fc40008011604 */
[----:B------:R-:W-:Y:S02]  /*34a0*/  ULEA.HI UR47, UR47, UR6, URZ, 0x7 ;  /* 0x000000062f2f7291 */ /* 0x000fe4000f8f38ff */
[----:B------:R-:W-:Y:S02]  /*34b0*/  ULOP3.LUT UR5, UR5, 0x3fff, URZ, 0xc0, !UPT ;  /* 0x00003fff05057892 */ /* 0x000fe4000f8ec0ff */
[----:B------:R-:W-:Y:S02]  /*34c0*/  USHF.R.S32.HI UR47, URZ, 0x7, UR47 ;  /* 0x00000007ff2f7899 */ /* 0x000fe4000801142f */
[----:B------:R-:W-:Y:S02]  /*34d0*/  ULOP3.LUT UR4, UR4, 0x3fff, URZ, 0xc0, !UPT ;  /* 0x00003fff04047892 */ /* 0x000fe4000f8ec0ff */
[----:B------:R-:W-:Y:S01]  /*34e0*/  UISETP.LT.AND UP0, UPT, UR47, 0x1, UPT ;  /* 0x000000012f00788c */ /* 0x000fe2000bf01270 */
[----:B------:R-:W-:Y:S01]  /*34f0*/  UMOV UR60, 0x0 ;  /* 0x00000000003c7882 */ /* 0x000fe20000000000 */
[----:B------:R-:W-:-:S02]  /*3500*/  UMOV UR61, 0x4400010 ;  /* 0x04400010003d7882 */ /* 0x000fc40000000000 */
[----:B------:R-:W-:Y:S01]  /*3510*/  USEL UR64, UR47, 0x1, !UP0 ;  /* 0x000000012f407887 */ /* 0x000fe2000c000000 */
[----:B------:R-:W-:Y:S01]  /*3520*/  UMOV UR58, 0x0 ;  /* 0x00000000003a7882 */ /* 0x000fe20000000000 */
[----:B------:R-:W-:Y:S01]  /*3530*/  UMOV UR59, 0x4400010 ;  /* 0x04400010003b7882 */ /* 0x000fe20000000000 */
[----:B------:R-:W-:Y:S01]  /*3540*/  UMOV UR56, 0x0 ;  /* 0x0000000000387882 */ /* 0x000fe20000000000 */
[----:B------:R-:W-:Y:S01]  /*3550*/  UMOV UR57, 0x4400010 ;  /* 0x0440001000397882 */ /* 0x000fe20000000000 */
[----:B------:R-:W-:Y:S01]  /*3560*/  UMOV UR54, 0x0 ;  /* 0x0000000000367882 */ /* 0x000fe20000000000 */
[----:B------:R-:W-:Y:S01]  /*3570*/  UMOV UR55, 0x4400010 ;  /* 0x0440001000377882 */ /* 0x000fe20000000000 */
[----:B------:R-:W-:Y:S01]  /*3580*/  UMOV UR52, 0x0 ;  /* 0x0000000000347882 */ /* 0x000fe20000000000 */
[----:B------:R-:W-:Y:S01]  /*3590*/  UMOV UR53, 0x4400010 ;  /* 0x0440001000357882 */ /* 0x000fe20000000000 */
[----:B------:R-:W-:Y:S02]  /*35a0*/  ULOP3.LUT UR43, UR5, 0x10000, URZ, 0xfc, !UPT ;  /* 0x00010000052b7892 */ /* 0x000fe4000f8efcff */
[----:B------:R-:W-:-:S02]  /*35b0*/  ULOP3.LUT UR44, UR4, 0x10000, URZ, 0xfc, !UPT ;  /* 0x00010000042c7892 */ /* 0x000fc4000f8efcff */
[----:B------:R-:W-:Y:S02]  /*35c0*/  UIADD3 UR64, UPT, UPT, -UR64, URZ, URZ ;  /* 0x000000ff40407290 */ /* 0x000fe4000fffe1ff */
[----:B-1----:R-:W-:Y:S01]  /*35d0*/  UISETP.GE.AND UP4, UPT, UR7, 0x1, UPT ;  /* 0x000000010700788c */ /* 0x002fe2000bf86270 */
[----:B------:R-:W-:Y:S01]  /*35e0*/  UMOV UR50, 0x0 ;  /* 0x0000000000327882 */ /* 0x000fe20000000000 */
[----:B------:R-:W-:Y:S01]  /*35f0*/  UMOV UR51, 0x4400010 ;  /* 0x0440001000337882 */ /* 0x000fe20000000000 */
[----:B------:R-:W-:Y:S01]  /*3600*/  UMOV UR48, 0x0 ;  /* 0x0000000000307882 */ /* 0x000fe20000000000 */
[----:B--2---:R-:W-:Y:S01]  /*3610*/  R2UR UR65, R0 ;  /* 0x00000000004172ca */ /* 0x004fe200000e0000 */
[----:B------:R-:W-:-:S14]  /*3620*/  UMOV UR49, 0x4400010 ;  /* 0x0440001000317882 */ /* 0x000fdc0000000000 */
.L_x_68:
[----:B------:R-:W-:Y:S02]  /*3630*/  LEA R0, R10, UR41, 0x3 ;  /* 0x000000290a007c11 */ /* 0x000fe4000f8e18ff */
[----:B------:R-:W-:Y:S02]  /*3640*/  SHF.L.U32 R5, R9, 0x1f, RZ ;  /* 0x0000001f09057819 */ /* 0x000fe400000006ff */
[----:B------:R-:W-:Y:S01]  /*3650*/  PLOP3.LUT P0, PT, PT, PT, UP4, 0x80, 0x8 ;  /* 0x000000000008781c */ /* 0x000fe20003f0f048 */
[----:B------:R-:W-:Y:S01]  /*3660*/  VIADD R3, R0, 0x80 ;  /* 0x0000008000037836 */ /* 0x000fe20000000000 */
[----:B-1----:R-:W1:Y:S02]  /*3670*/  SYNCS.PHASECHK.TRANS64.TRYWAIT P1, [R0+URZ+0x70], R5 ;  /* 0x00007005000075a7 */ /* 0x002e6400080211ff */
[----:B-1-3--:R-:W-:Y:S09]  /*3680*/  @!P1 BRA `(.L_x_62) ;  /* 0x0000006400949947 */ /* 0x00aff20003800000 */
.L_x_151:
[----:B------:R-:W-:Y:S01]  /*3690*/  LEA R4, R10, UR41, 0x4 ;  /* 0x000000290a047c11 */ /* 0x000fe2000f8e20ff */
[----:B------:R-:W-:Y:S01]  /*36a0*/  @UP4 ULEA UR4, UR39, UR41, 0x3 ;  /* 0x0000002927044291 */ /* 0x000fe2000f8e18ff */
[----:B------:R-:W-:Y:S01]  /*36b0*/  PLOP3.LUT P2, PT, PT, PT, PT, 0x80, 0x8 ;  /* 0x000000000008781c */ /* 0x000fe20003f4f070 */
[----:B------:R-:W-:Y:S01]  /*36c0*/  ULEA UR46, UR45, UR41, 0x3 ;  /* 0x000000292d2e7291 */ /* 0x000fe2000f8e18ff */
[----:B------:R-:W-:Y:S02]  /*36d0*/  PRMT R3, RZ, 0x654, R3 ;  /* 0x00000654ff037816 */ /* 0x000fe40000000003 */
[----:B-1----:R-:W1:Y:S01]  /*36e0*/  LDS.128 R4, [R4+0x100] ;  /* 0x0001000004047984 */ /* 0x002e620000000c00 */
[----:B------:R-:W-:Y:S02]  /*36f0*/  @P0 SHF.L.U32 R2, R8, 0x1f, RZ ;  /* 0x0000001f08020819 */ /* 0x000fe400000006ff */
[----:B------:R-:W-:Y:S01]  /*3700*/  SHF.L.U32 R0, R11, 0x1f, RZ ;  /* 0x0000001f0b007819 */ /* 0x000fe200000006ff */
[----:B------:R-:W-:Y:S01]  /*3710*/  @!PT LDS RZ, [RZ] ;  /* 0x00000000fffff984 */ /* 0x000fe20000000800 */
[----:B------:R-:W-:Y:S01]  /*3720*/  @!PT LDS RZ, [RZ] ;  /* 0x00000000fffff984 */ /* 0x000fe20000000800 */
[----:B------:R-:W-:Y:S01]  /*3730*/  @!PT LDS RZ, [RZ] ;  /* 0x00000000fffff984 */ /* 0x000fe20000000800 */
[----:B------:R-:W-:Y:S01]  /*3740*/  @!PT LDS RZ, [RZ] ;  /* 0x00000000fffff984 */ /* 0x000fe20000000800 */
[----:B------:R2:W-:Y:S06]  /*3750*/  MEMBAR.ALL.CTA ;  /* 0x0000000000007992 */ /* 0x0005ec0000008000 */
[----:B--2---:R-:W2:Y:S02]  /*3760*/  FENCE.VIEW.ASYNC.S ;  /* 0x00000000000073c6 */ /* 0x004ea40000000000 */
[----:B--2---:R2:W-:Y:S01]  /*3770*/  SYNCS.ARRIVE.TRANS64.RED.A1T0 RZ, [R3+URZ], RZ ;  /* 0x000000ff03ff79a7 */ /* 0x0045e200081004ff */
[----:B------:R2:W3:Y:S01]  /*3780*/  @P0 SYNCS.PHASECHK.TRANS64.TRYWAIT P2, [UR4], R2 ;  /* 0x00000002ff0005a7 */ /* 0x0004e20008041104 */
[----:B------:R-:W-:Y:S01]  /*3790*/  ULEA.HI UR4, UR45, UR45, URZ, 0x1 ;  /* 0x0000002d2d047291 */ /* 0x000fe2000f8f08ff */
[----:B-1----:R-:W-:-:S03]  /*37a0*/  LOP3.LUT P1, RZ, R6, 0x1, RZ, 0xc0, !PT ;  /* 0x0000000106ff7812 */ /* 0x002fc6000782c0ff */
[----:B------:R-:W-:Y:S02]  /*37b0*/  USHF.L.U32 UR5, UR4, 0x7, URZ ;  /* 0x0000000704057899 */ /* 0x000fe400080006ff */
[----:B------:R-:W-:Y:S02]  /*37c0*/  ULOP3.LUT UR36, UR4, 0xffe, URZ, 0xc0, !UPT ;  /* 0x00000ffe04247892 */ /* 0x000fe4000f8ec0ff */
[----:B------:R-:W-:Y:S02]  /*37d0*/  ULOP3.LUT UR4, UR5, 0xffffff00, URZ, 0xc0, !UPT ;  /* 0xffffff0005047892 */ /* 0x000fe4000f8ec0ff */
[----:B------:R-:W-:Y:S02]  /*37e0*/  UIADD3 UR36, UPT, UPT, -UR36, UR45, URZ ;  /* 0x0000002d24247290 */ /* 0x000fe4000fffe1ff */
[----:B------:R-:W-:Y:S01]  /*37f0*/  UIADD3 UR4, UPT, UPT, UR65, UR4, URZ ;  /* 0x0000000441047290 */ /* 0x000fe2000fffe0ff */
[----:B------:R-:W1:Y:S03]  /*3800*/  SYNCS.PHASECHK.TRANS64.TRYWAIT P0, [UR46+0xb0], R0 ;  /* 0x0000b000ff0075a7 */ /* 0x000e66000800112e */
[----:B------:R-:W-:Y:S01]  /*3810*/  ULEA UR36, UR36, UR4, 0x14 ;  /* 0x0000000424247291 */ /* 0x000fe2000f8ea0ff */
[----:B-123--:R-:W-:Y:S11]  /*3820*/  @!P0 BRA `(.L_x_63) ;  /* 0x0000006400408947 */ /* 0x00eff60003800000 */
.L_x_153:
[----:B------:R-:W-:Y:S01]  /*3830*/  IADD3 R10, PT, PT, R10, 0x1, RZ ;  /* 0x000000010a0a7810 */ /* 0x000fe20007ffe0ff */
[----:B------:R-:W-:Y:S06]  /*3840*/  BRA.U !UP4, `(.L_x_64) ;  /* 0x000000050c107547 */ /* 0x000fec000b800000 */
[----:B------:R-:W-:Y:S01]  /*3850*/  UPLOP3.LUT UP2, UPT, UPT, UPT, UPT, 0x40, 0x4 ;  /* 0x000000000004789c */ /* 0x000fe20003f4e870 */
[----:B------:R-:W-:Y:S01]  /*3860*/  UMOV UR38, UR64 ;  /* 0x0000004000267c82 */ /* 0x000fe20008000000 */
[----:B------:R-:W-:Y:S01]  /*3870*/  UMOV UR37, UR47 ;  /* 0x0000002f00257c82 */ /* 0x000fe20008000000 */
[----:B------:R-:W-:-:S08]  /*3880*/  UMOV UR5, UR39 ;  /* 0x0000002700057c82 */ /* 0x000fd00008000000 */
.L_x_67:
[----:B------:R-:W-:Y:S02]  /*3890*/  UIADD3 UR38, UPT, UPT, UR38, 0x1, URZ ;  /* 0x0000000126267890 */ /* 0x000fe4000fffe0ff */
[----:B------:R-:W-:Y:S02]  /*38a0*/  ULEA UR7, UR5, UR41, 0x3 ;  /* 0x0000002905077291 */ /* 0x000fe4000f8e18ff */
[----:B------:R-:W-:Y:S01]  /*38b0*/  UISETP.NE.AND UP3, UPT, UR38, URZ, UPT ;  /* 0x000000ff2600728c */ /* 0x000fe2000bf65270 */
[----:B--23--:R-:W-:Y:S10]  /*38c0*/  @P2 BRA `(.L_x_65) ;  /* 0x00000000000c2947 */ /* 0x00cff40003800000 */
[----:B-1----:R-:W-:Y:S04]  /*38d0*/  SHF.L.U32 R3, R8, 0x1f, RZ ;  /* 0x0000001f08037819 */ /* 0x002fe800000006ff */
[----:B------:R-:W1:Y:S02]  /*38e0*/  SYNCS.PHASECHK.TRANS64.TRYWAIT P0, [UR7], R3 ;  /* 0x00000003ff0075a7 */ /* 0x000e640008001107 */
[----:B-1----:R-:W-:Y:S05]  /*38f0*/  @!P0 BRA `(.L_x_66) ;  /* 0x0000006400248947 */ /* 0x002fea0003800000 */
.L_x_65:
[----:B------:R-:W-:Y:S01]  /*3900*/  UISETP.NE.AND UP0, UPT, UR37, 0x1, UPT ;  /* 0x000000012500788c */ /* 0x000fe2000bf05270 */
[----:B------:R-:W-:Y:S01]  /*3910*/  PLOP3.LUT P2, PT, PT, PT, PT, 0x80, 0x8 ;  /* 0x000000000008781c */ /* 0x000fe20003f4f070 */
[----:B------:R-:W-:Y:S02]  /*3920*/  UIADD3 UR4, UPT, UPT, UR5, 0x1, URZ ;  /* 0x0000000105047890 */ /* 0x000fe4000fffe0ff */
[----:B------:R-:W-:Y:S02]  /*3930*/  UIADD3 UR40, UPT, UPT, UR7, 0x10, URZ ;  /* 0x0000001007287890 */ /* 0x000fe4000fffe0ff */
[----:B------:R-:W-:Y:S01]  /*3940*/  UISETP.NE.AND UP1, UPT, UR4, 0x2, UPT ;  /* 0x000000020400788c */ /* 0x000fe2000bf25270 */
[----:B------:R-:W-:Y:S01]  /*3950*/  PLOP3.LUT P0, PT, PT, PT, UP0, 0x80, 0x8 ;  /* 0x000000000008781c */ /* 0x000fe20003f0f008 */
[----:B------:R-:W-:Y:S02]  /*3960*/  UIADD3 UR37, UPT, UPT, UR37, -0x1, URZ ;  /* 0xffffffff25257890 */ /* 0x000fe4000fffe0ff */
[----:B------:R-:W-:Y:S02]  /*3970*/  USEL UR6, URZ, 0x1, UP1 ;  /* 0x00000001ff067887 */ /* 0x000fe40008800000 */
[----:B------:R-:W-:Y:S01]  /*3980*/  USEL UR39, UR4, URZ, UP1 ;  /* 0x000000ff04277287 */ /* 0x000fe20008800000 */
[----:B------:R-:W-:Y:S01]  /*3990*/  UMOV UR7, 0x40004040 ;  /* 0x4000404000077882 */ /* 0x000fe20000000000 */
[----:B------:R-:W-:Y:S02]  /*39a0*/  UMOV UR35, 0x40004040 ;  /* 0x4000404000237882 */ /* 0x000fe40000000000 */
[----:B------:R-:W-:Y:S01]  /*39b0*/  @UP0 ULEA UR4, UR39, UR41, 0x3 ;  /* 0x0000002927040291 */ /* 0x000fe2000f8e18ff */
[----:B------:R-:W-:Y:S01]  /*39c0*/  LOP3.LUT R8, R8, UR6, RZ, 0x3c, !PT ;  /* 0x0000000608087c12 */ /* 0x000fe2000f8e3cff */
[----:B------:R-:W-:Y:S01]  /*39d0*/  ULEA UR6, UR5, UR44, 0xc ;  /* 0x0000002c05067291 */ /* 0x000fe2000f8e60ff */
[----:B------:R-:W-:Y:S02]  /*39e0*/  UMOV UR33, 0x40004040 ;  /* 0x4000404000217882 */ /* 0x000fe40000000000 */
[----:B-1----:R-:W-:Y:S01]  /*39f0*/  @P0 SHF.L.U32 R0, R8, 0x1f, RZ ;  /* 0x0000001f08000819 */ /* 0x002fe200000006ff */
[----:B------:R-:W-:Y:S02]  /*3a00*/  UIADD3 UR34, UPT, UPT, UR6, 0x2, URZ ;  /* 0x0000000206227890 */ /* 0x000fe4000fffe0ff */
[----:B------:R-:W-:Y:S01]  /*3a10*/  UIADD3 UR30, UPT, UPT, UR6, 0x4, URZ ;  /* 0x00000004061e7890 */ /* 0x000fe2000fffe0ff */
[----:B------:R2:W3:Y:S01]  /*3a20*/  @P0 SYNCS.PHASECHK.TRANS64.TRYWAIT P2, [UR4], R0 ;  /* 0x00000000ff0005a7 */ /* 0x0004e20008041104 */
[----:B------:R-:W-:Y:S02]  /*3a30*/  ULEA UR4, UR5, UR43, 0xa ;  /* 0x0000002b05047291 */ /* 0x000fe4000f8e50ff */
[----:B------:R-:W-:Y:S02]  /*3a40*/  UIADD3 UR26, UPT, UPT, UR6, 0x6, URZ ;  /* 0x00000006061a7890 */ /* 0x000fe4000fffe0ff */
        /* <DEDUP_REMOVED lines=10> */
[----:B------:R-:W-:Y:S01]  /*3af0*/  UIADD3 UR8, UPT, UPT, UR4, 0x206, URZ ;  /* 0x0000020604087890 */ /* 0x000fe2000fffe0ff */
[----:B------:R-:W-:Y:S01]  /*3b00*/  UMOV UR5, 0x40004040 ;  /* 0x4000404000057882 */ /* 0x000fe20000000000 */
[----:B------:R-:W-:Y:S01]  /*3b10*/  UMOV UR31, 0x40004040 ;  /* 0x40004040001f7882 */ /* 0x000fe20000000000 */
[----:B------:R1:W-:Y:S01]  /*3b20*/  UTCHMMA gdesc[UR4], gdesc[UR6], tmem[UR36], tmem[UR62], idesc[UR63], UP2 ;  /* 0x00ff3e06040075ea */ /* 0x0003e20009000024 */
[----:B------:R-:W-:Y:S01]  /*3b30*/  UPLOP3.LUT UP2, UPT, UPT, UPT, UPT, 0x80, 0x8 ;  /* 0x000000000008789c */ /* 0x000fe20003f4f070 */
[----:B------:R2:W-:Y:S01]  /*3b40*/  UTCHMMA gdesc[UR32], gdesc[UR34], tmem[UR36], tmem[UR60], idesc[UR61], UPT ;  /* 0x00ff3c22200075ea */ /* 0x0005e2000b800024 */
[----:B------:R-:W-:Y:S01]  /*3b50*/  UMOV UR29, 0x40004040 ;  /* 0x40004040001d7882 */ /* 0x000fe20000000000 */
[----:B------:R-:W-:Y:S01]  /*3b60*/  UMOV UR27, 0x40004040 ;  /* 0x40004040001b7882 */ /* 0x000fe20000000000 */
        /* <DEDUP_REMOVED lines=12> */
[----:B------:R-:W-:Y:S01]  /*3c30*/  UMOV UR9, 0x40004040 ;  /* 0x4000404000097882 */ /* 0x000fe20000000000 */
[----:B------:R2:W-:Y:S01]  /*3c40*/  UTCHMMA gdesc[UR12], gdesc[UR14], tmem[UR36], tmem[UR50], idesc[UR51], UPT ;  /* 0x00ff320e0c0075ea */ /* 0x0005e2000b800024 */
[----:B------:R2:W-:Y:S01]  /*3c50*/  UTCHMMA gdesc[UR8], gdesc[UR10], tmem[UR36], tmem[UR48], idesc[UR49], UPT ;  /* 0x00ff300a080075ea */ /* 0x0005e2000b800024 */
[----:B------:R2:W-:Y:S01]  /*3c60*/  UTCBAR.MULTICAST [UR40], URZ, UR42 ;  /* 0x000000ff280073e9 */ /* 0x0005e2000800082a */
[----:B-1----:R-:W-:Y:S01]  /*3c70*/  UMOV UR5, UR39 ;  /* 0x0000002700057c82 */ /* 0x002fe20008000000 */
[----:B------:R-:W-:Y:S05]  /*3c80*/  BRA.U UP3, `(.L_x_67) ;  /* 0xfffffffd03007547 */ /* 0x000fea000b83ffff */
.L_x_64:
[----:B------:R-:W-:Y:S01]  /*3c90*/  UIADD3 UR4, UPT, UPT, UR45, 0x1, URZ ;  /* 0x000000012d047890 */ /* 0x000fe2000fffe0ff */
[C---:B------:R-:W-:Y:S01]  /*3ca0*/  ISETP.NE.AND P0, PT, R10.reuse, 0x2, PT ;  /* 0x000000020a00780c */ /* 0x040fe20003f05270 */
[----:B------:R-:W-:Y:S02]  /*3cb0*/  UIADD3 UR5, UPT, UPT, UR46, 0x90, URZ ;  /* 0x000000902e057890 */ /* 0x000fe4000fffe0ff */
[----:B------:R-:W-:Y:S01]  /*3cc0*/  UISETP.NE.AND UP0, UPT, UR4, 0x4, UPT ;  /* 0x000000040400788c */ /* 0x000fe2000bf05270 */
[----:B-12---:R-:W-:Y:S02]  /*3cd0*/  SEL R0, RZ, 0x1, P0 ;  /* 0x00000001ff007807 */ /* 0x006fe40000000000 */
[----:B------:R-:W-:Y:S01]  /*3ce0*/  SEL R10, R10, RZ, P0 ;  /* 0x000000ff0a0a7207 */ /* 0x000fe20000000000 */
[----:B------:R-:W-:Y:S01]  /*3cf0*/  USEL UR6, URZ, 0x1, UP0 ;  /* 0x00000001ff067887 */ /* 0x000fe20008000000 */
[----:B------:R-:W-:Y:S01]  /*3d00*/  LOP3.LUT R9, R9, R0, RZ, 0x3c, !PT ;  /* 0x0000000009097212 */ /* 0x000fe200078e3cff */
[----:B------:R-:W-:Y:S01]  /*3d10*/  USEL UR45, UR4, URZ, UP0 ;  /* 0x000000ff042d7287 */ /* 0x000fe20008000000 */
[----:B------:R1:W-:Y:S03]  /*3d20*/  UTCBAR [UR5], URZ ;  /* 0x000000ff050073e9 */ /* 0x0003e600080000ff */
[----:B------:R-:W-:Y:S01]  /*3d30*/  LOP3.LUT R11, R11, UR6, RZ, 0x3c, !PT ;  /* 0x000000060b0b7c12 */ /* 0x000fe2000f8e3cff */
[----:B------:R-:W-:Y:S07]  /*3d40*/  @P1 BRA `(.L_x_68) ;  /* 0xfffffff800381947 */ /* 0x000fee000383ffff */
[----:B------:R-:W2:Y:S01]  /*3d50*/  S2UR UR8, SR_CgaCtaId ;  /* 0x00000000000879c3 */ /* 0x000ea20000008800 */
[----:B------:R-:W-:Y:S01]  /*3d60*/  ELECT P0, URZ, PT ;  /* 0x0000000000ff782f */ /* 0x000fe20003800000 */
[----:B------:R-:W-:Y:S01]  /*3d70*/  IMAD.MOV.U32 R0, RZ, RZ, 0x1 ;  /* 0x00000001ff007424 */ /* 0x000fe200078e00ff */
[----:B------:R-:W-:Y:S01]  /*3d80*/  UIADD3 UR41, UPT, UPT, UR41, 0xb0, URZ ;  /* 0x000000b029297890 */ /* 0x000fe2000fffe0ff */
[----:B------:R-:W-:Y:S01]  /*3d90*/  SHF.L.U32 R3, R11, 0x1f, RZ ;  /* 0x0000001f0b037819 */ /* 0x000fe200000006ff */
[----:B------:R-:W-:-:S03]  /*3da0*/  UMOV UR4, 0x40 ;  /* 0x0000004000047882 */ /* 0x000fc60000000000 */
[----:B------:R-:W-:Y:S01]  /*3db0*/  UVIRTCOUNT.DEALLOC.SMPOOL 0x80 ;  /* 0x000000800000784c */ /* 0x000fe20000000000 */
[----:B--2---:R-:W-:Y:S02]  /*3dc0*/  ULEA UR8, UR8, UR4, 0x18 ;  /* 0x0000000408087291 */ /* 0x004fe4000f8ec0ff */
[----:B------:R-:W-:-:S07]  /*3dd0*/  ULEA UR4, UR45, UR41, 0x3 ;  /* 0x000000292d047291 */ /* 0x000fce000f8e18ff */
[----:B------:R2:W-:Y:S02]  /*3de0*/  @P0 STS.U8 [UR8+0x1c], R0 ;  /* 0x00001c00ff000988 */ /* 0x0005e40008000008 */
[----:B------:R-:W4:Y:S02]  /*3df0*/  SYNCS.PHASECHK.TRANS64.TRYWAIT P0, [UR4], R3 ;  /* 0x00000003ff0075a7 */ /* 0x000f240008001104 */
[----:B--2-4-:R-:W-:Y:S05]  /*3e00*/  @!P0 BRA `(.L_x_69) ;  /* 0x0000005c00f88947 */ /* 0x014fea0003800000 */
.L_x_156:
[----:B------:R-:W-:-:S04]  /*3e10*/  UIADD3 UR4, UPT, UPT, UR45, 0x1, URZ ;  /* 0x000000012d047890 */ /* 0x000fc8000fffe0ff */
[----:B------:R-:W-:-:S04]  /*3e20*/  UISETP.NE.AND UP0, UPT, UR4, 0x4, UPT ;  /* 0x000000040400788c */ /* 0x000fc8000bf05270 */
[----:B------:R-:W-:Y:S02]  /*3e30*/  USEL UR6, URZ, 0x1, UP0 ;  /* 0x00000001ff067887 */ /* 0x000fe40008000000 */
[----:B------:R-:W-:-:S04]  /*3e40*/  USEL UR4, UR4, URZ, UP0 ;  /* 0x000000ff04047287 */ /* 0x000fc80008000000 */
[----:B-1----:R-:W-:Y:S01]  /*3e50*/  ULEA UR5, UR4, UR41, 0x3 ;  /* 0x0000002904057291 */ /* 0x002fe2000f8e18ff */
[----:B------:R-:W-:-:S04]  /*3e60*/  LOP3.LUT R2, R11, UR6, RZ, 0x3c, !PT ;  /* 0x000000060b027c12 */ /* 0x000fc8000f8e3cff */
[----:B--2---:R-:W-:-:S04]  /*3e70*/  SHF.L.U32 R3, R2, 0x1f, RZ ;  /* 0x0000001f02037819 */ /* 0x004fc800000006ff */
[----:B------:R-:W1:Y:S02]  /*3e80*/  SYNCS.PHASECHK.TRANS64.TRYWAIT P0, [UR5], R3 ;  /* 0x00000003ff0075a7 */ /* 0x000e640008001105 */
[----:B-1----:R-:W-:Y:S05]  /*3e90*/  @!P0 BRA `(.L_x_70) ;  /* 0x0000005c00ec8947 */ /* 0x002fea0003800000 */
.L_x_158:
[----:B------:R-:W-:-:S04]  /*3ea0*/  UIADD3 UR4, UPT, UPT, UR4, 0x1, URZ ;  /* 0x0000000104047890 */ /* 0x000fc8000fffe0ff */
[----:B------:R-:W-:-:S04]  /*3eb0*/  UISETP.NE.AND UP0, UPT, UR4, 0x4, UPT ;  /* 0x000000040400788c */ /* 0x000fc8000bf05270 */
[----:B------:R-:W-:Y:S02]  /*3ec0*/  USEL UR6, URZ, 0x1, UP0 ;  /* 0x00000001ff067887 */ /* 0x000fe40008000000 */
[----:B------:R-:W-:-:S04]  /*3ed0*/  USEL UR4, UR4, URZ, UP0 ;  /* 0x000000ff04047287 */ /* 0x000fc80008000000 */
[----:B------:R-:W-:Y:S01]  /*3ee0*/  ULEA UR5, UR4, UR41, 0x3 ;  /* 0x0000002904057291 */ /* 0x000fe2000f8e18ff */
[----:B------:R-:W-:-:S04]  /*3ef0*/  LOP3.LUT R2, R2, UR6, RZ, 0x3c, !PT ;  /* 0x0000000602027c12 */ /* 0x000fc8000f8e3cff */
[----:B-1----:R-:W-:-:S04]  /*3f00*/  SHF.L.U32 R3, R2, 0x1f, RZ ;  /* 0x0000001f02037819 */ /* 0x002fc800000006ff */
[----:B------:R-:W1:Y:S02]  /*3f10*/  SYNCS.PHASECHK.TRANS64.TRYWAIT P0, [UR5], R3 ;  /* 0x00000003ff0075a7 */ /* 0x000e640008001105 */
[----:B-1----:R-:W-:Y:S05]  /*3f20*/  @!P0 BRA `(.L_x_71) ;  /* 0x0000005c00e08947 */ /* 0x002fea0003800000 */
.L_x_160:
[----:B------:R-:W-:-:S04]  /*3f30*/  UIADD3 UR4, UPT, UPT, UR4, 0x1, URZ ;  /* 0x0000000104047890 */ /* 0x000fc8000fffe0ff */
[----:B------:R-:W-:-:S04]  /*3f40*/  UISETP.NE.AND UP0, UPT, UR4, 0x4, UPT ;  /* 0x000000040400788c */ /* 0x000fc8000bf05270 */
[----:B------:R-:W-:Y:S02]  /*3f50*/  USEL UR5, URZ, 0x1, UP0 ;  /* 0x00000001ff057887 */ /* 0x000fe40008000000 */
[----:B------:R-:W-:-:S04]  /*3f60*/  USEL UR4, UR4, URZ, UP0 ;  /* 0x000000ff04047287 */ /* 0x000fc80008000000 */
[----:B------:R-:W-:Y:S01]  /*3f70*/  ULEA UR4, UR4, UR41, 0x3 ;  /* 0x0000002904047291 */ /* 0x000fe2000f8e18ff */
[----:B-1----:R-:W-:-:S04]  /*3f80*/  LOP3.LUT R3, R2, UR5, RZ, 0x3c, !PT ;  /* 0x0000000502037c12 */ /* 0x002fc8000f8e3cff */
[----:B------:R-:W-:-:S04]  /*3f90*/  SHF.L.U32 R3, R3, 0x1f, RZ ;  /* 0x0000001f03037819 */ /* 0x000fc800000006ff */
[----:B------:R-:W1:Y:S02]  /*3fa0*/  SYNCS.PHASECHK.TRANS64.TRYWAIT P0, [UR4], R3 ;  /* 0x00000003ff0075a7 */ /* 0x000e640008001104 */
[----:B-1----:R-:W-:Y:S05]  /*3fb0*/  @!P0 BRA `(.L_x_72) ;  /* 0x0000005c00d48947 */ /* 0x002fea0003800000 */
.L_x_162:
[----:B------:R-:W-:Y:S01]  /*3fc0*/  NOP ;  /* 0x0000000000007918 */ /* 0x000fe20000000000 */
[----:B-1----:R-:W1:Y:S01]  /*3fd0*/  LDS R0, [UR8+0x14] ;  /* 0x00001408ff007984 */ /* 0x002e620008000800 */
[----:B------:R-:W-:Y:S01]  /*3fe0*/  ULOP3.LUT UR4, UR65, 0xffff, URZ, 0xc0, !UPT ;  /* 0x0000ffff41047892 */ /* 0x000fe2000f8ec0ff */
[----:B------:R-:W-:Y:S01]  /*3ff0*/  UMOV UR5, 0xffff ;  /* 0x0000ffff00057882 */ /* 0x000fe20000000000 */
[----:B------:R-:W-:Y:S02]  /*4000*/  UMOV UR6, 0x1 ;  /* 0x0000000100067882 */ /* 0x000fe40000000000 */
[----:B------:R-:W-:-:S04]  /*4010*/  USHF.R.U32.HI UR4, URZ, 0x5, UR4 ;  /* 0x00000005ff047899 */ /* 0x000fc80008011604 */
[----:B------:R-:W-:Y:S02]  /*4020*/  USHF.L.U32 UR5, UR5, UR4, URZ ;  /* 0x0000000405057299 */ /* 0x000fe400080006ff */
[----:B------:R-:W-:-:S04]  /*4030*/  USHF.L.U32 UR4, UR6, UR4, URZ ;  /* 0x0000000406047299 */ /* 0x000fc800080006ff */
[----:B-1----:R-:W-:-:S04]  /*4040*/  LOP3.LUT R0, R0, UR5, RZ, 0xc0, !PT ;  /* 0x0000000500007c12 */ /* 0x002fc8000f8ec0ff */
[----:B------:R-:W-:-:S13]  /*4050*/  ISETP.NE.AND P0, PT, R0, UR5, PT ;  /* 0x0000000500007c0c */ /* 0x000fda000bf05270 */
[----:B------:R-:W-:Y:S05]  /*4060*/  @P0 BRA `(.L_x_73) ;  /* 0x0000000000580947 */ /* 0x000fea0003800000 */
[----:B------:R-:W1:Y:S02]  /*4070*/  LDS R0, [UR8+0x18] ;  /* 0x00001808ff007984 */ /* 0x000e640008000800 */
[----:B-1----:R-:W-:-:S04]  /*4080*/  LOP3.LUT R0, R0, UR4, RZ, 0xc0, !PT ;  /* 0x0000000400007c12 */ /* 0x002fc8000f8ec0ff */
[----:B------:R-:W-:-:S13]  /*4090*/  ISETP.NE.AND P0, PT, R0, UR4, PT ;  /* 0x0000000400007c0c */ /* 0x000fda000bf05270 */
[----:B------:R-:W-:Y:S05]  /*40a0*/  @P0 BRA `(.L_x_74) ;  /* 0x00000000003c0947 */ /* 0x000fea0003800000 */
[----:B------:R-:W1:Y:S01]  /*40b0*/  S2R R2, SR_LANEID ;  /* 0x0000000000027919 */ /* 0x000e620000000000 */
[----:B------:R-:W-:Y:S01]  /*40c0*/  ULOP3.LUT UR5, URZ, UR5, URZ, 0x33, !UPT ;  /* 0x00000005ff057292 */ /* 0x000fe2000f8e33ff */
[----:B------:R-:W-:Y:S01]  /*40d0*/  LOP3.LUT R4, RZ, UR4, RZ, 0x33, !PT ;  /* 0x00000004ff047c12 */ /* 0x000fe2000f8e33ff */
[----:B------:R-:W-:Y:S02]  /*40e0*/  VOTEU.ANY UR4, UPT, PT ;  /* 0x0000000000047886 */ /* 0x000fe400038e0100 */
[----:B------:R-:W-:Y:S01]  /*40f0*/  UFLO.U32 UR4, UR4 ;  /* 0x00000004000472bd */ /* 0x000fe200080e0000 */
[----:B------:R-:W2:Y:S01]  /*4100*/  REDUX UR6, R4 ;  /* 0x00000000040673c4 */ /* 0x000ea20000000000 */
[----:B------:R-:W-:-:S06]  /*4110*/  IMAD.U32 R0, RZ, RZ, UR5 ;  /* 0x00000005ff007e24 */ /* 0x000fcc000f8e00ff */
[----:B------:R4:W-:Y:S01]  /*4120*/  UTCATOMSWS.AND URZ, UR5 ;  /* 0x0000000500ff79e3 */ /* 0x0009e20008000000 */
[----:B------:R-:W3:Y:S01]  /*4130*/  REDUX UR7, R0 ;  /* 0x00000000000773c4 */ /* 0x000ee20000000000 */
[----:B-1----:R-:W-:Y:S01]  /*4140*/  ISETP.EQ.U32.AND P0, PT, R2, UR4, PT ;  /* 0x0000000402007c0c */ /* 0x002fe2000bf02070 */
[----:B--2---:R-:W-:Y:S01]  /*4150*/  IMAD.U32 R2, RZ, RZ, UR6 ;  /* 0x00000006ff027e24 */ /* 0x004fe2000f8e00ff */
[----:B---3--:R-:W-:-:S11]  /*4160*/  MOV R3, UR7 ;  /* 0x0000000700037c02 */ /* 0x008fd60008000f00 */
[----:B------:R4:W-:Y:S04]  /*4170*/  @P0 ATOMS.AND RZ, [UR8+0x14], R3 ;  /* 0x00001403ffff098c */ /* 0x0009e8000a800008 */
[----:B------:R4:W-:Y:S01]  /*4180*/  @P0 ATOMS.AND RZ, [UR8+0x18], R2 ;  /* 0x00001802ffff098c */ /* 0x0009e2000a800008 */
[----:B------:R-:W-:Y:S05]  /*4190*/  BRA `(.L_x_75) ;  /* 0x0000000000147947 */ /* 0x000fea0003800000 */
.L_x_74:
[----:B------:R-:W-:Y:S02]  /*41a0*/  MOV R2, 0x41c0 ;  /* 0x000041c000027802 */ /* 0x000fe40000000f00 */
[----:B---3-5:R-:W-:Y:S05]  /*41b0*/  CALL.REL.NOINC `($__internal_0_$__cuda_sm10x_tcgen05_guardrail_trap_col_being_dealloced_not_returned_by_alloc) ;  /* 0x0000006000bc7944 */ /* 0x028fea0003c00000 */
[----:B------:R-:W-:Y:S05]  /*41c0*/  BRA `(.L_x_75) ;  /* 0x0000000000087947 */ /* 0x000fea0003800000 */
.L_x_73:
[----:B------:R-:W-:Y:S02]  /*41d0*/  MOV R2, 0x41f0 ;  /* 0x000041f000027802 */ /* 0x000fe40000000f00 */
[----:B---3-5:R-:W-:Y:S05]  /*41e0*/  CALL.REL.NOINC `($__internal_2_$__cuda_sm10x_tcgen05_guardrail_trap_unallocated_columns_being_dealloced) ;  /* 0x0000006000c87944 */ /* 0x028fea0003c00000 */
.L_x_75:
[----:B------:R-:W-:Y:S01]  /*41f0*/  NOP ;  /* 0x0000000000007918 */ /* 0x000fe20000000000 */
[----:B----4-:R-:W-:Y:S05]  /*4200*/  EXIT ;  /* 0x000000000000794d */ /* 0x010fea0003800000 */
.L_x_57:
[----:B------:R-:W-:-:S09]  /*4210*/  UISETP.NE.OR UP0, UPT, UR17, 0x3, !UP3 ;  /* 0x000000031100788c */ /* 0x000fd2000df05670 */
[----:B------:R-:W-:Y:S05]  /*4220*/  BRA.U UP0, `(.L_x_76) ;  /* 0x0000001100547547 */ /* 0x000fea000b800000 */
[----:B------:R-:W2:Y:S01]  /*4230*/  LDCU UR31, c[0x0][0x370] ;  /* 0x00006e00ff1f77ac */ /* 0x000ea20008000800 */
[----:B------:R-:W3:Y:S01]  /*4240*/  LDC.64 R16, c[0x0][0x348] ;  /* 0x0000d200ff107b82 */ /* 0x000ee20000000a00 */
[----:B------:R-:W-:Y:S02]  /*4250*/  HFMA2 R13, -RZ, RZ, 0, 0 ;  /* 0x00000000ff0d7431 */ /* 0x000fe400000001ff */
[----:B------:R-:W-:Y:S01]  /*4260*/  IMAD.MOV.U32 R15, RZ, RZ, 0x1 ;  /* 0x00000001ff0f7424 */ /* 0x000fe200078e00ff */
[----:B------:R-:W2:Y:S01]  /*4270*/  LDCU.128 UR44, c[0x0][0xb10] ;  /* 0x00016200ff2c77ac */ /* 0x000ea20008000c00 */
[----:B------:R-:W-:Y:S01]  /*4280*/  IMAD.MOV.U32 R14, RZ, RZ, RZ ;  /* 0x000000ffff0e7224 */ /* 0x000fe200078e00ff */
[----:B------:R-:W-:Y:S01]  /*4290*/  MOV R7, 0x2000 ;  /* 0x0000200000077802 */ /* 0x000fe20000000f00 */
[----:B------:R-:W4:Y:S01]  /*42a0*/  LDCU UR30, c[0x0][0x374] ;  /* 0x00006e80ff1e77ac */ /* 0x000f220008000800 */
[----:B------:R-:W1:Y:S01]  /*42b0*/  LDC.64 R2, c[0x0][0x888] ;  /* 0x00022200ff027b82 */ /* 0x000e620000000a00 */
[----:B------:R-:W4:Y:S01]  /*42c0*/  LDCU UR15, c[0x0][0xb0c] ;  /* 0x00016180ff0f77ac */ /* 0x000f220008000800 */
[----:B------:R-:W3:Y:S06]  /*42d0*/  LDCU UR41, c[0x0][0xb20] ;  /* 0x00016400ff2977ac */ /* 0x000eec0008000800 */
[----:B------:R-:W1:Y:S01]  /*42e0*/  LDC.64 R4, c[0x0][0x890] ;  /* 0x00022400ff047b82 */ /* 0x000e620000000a00 */
[----:B------:R-:W3:Y:S01]  /*42f0*/  LDCU UR4, c[0x0][0xb30] ;  /* 0x00016600ff0477ac */ /* 0x000ee20008000800 */
[----:B------:R-:W-:Y:S01]  /*4300*/  UMOV UR21, 0x400 ;  /* 0x0000040000157882 */ /* 0x000fe20000000000 */
[----:B--2---:R-:W-:-:S02]  /*4310*/  UIMAD.WIDE.U32 UR6, UR31, UR44, URZ ;  /* 0x0000002c1f0672a5 */ /* 0x004fc4000f8e00ff */
[----:B----4-:R-:W-:Y:S02]  /*4320*/  UIMAD.WIDE.U32 UR8, UR30, UR47, URZ ;  /* 0x0000002f1e0872a5 */ /* 0x010fe4000f8e00ff */
[----:B------:R-:W-:Y:S02]  /*4330*/  ULEA UR21, UR52, UR21, 0x18 ;  /* 0x0000001534157291 */ /* 0x000fe4000f8ec0ff */
[----:B------:R-:W-:Y:S02]  /*4340*/  UPLOP3.LUT UP3, UPT, UPT, UPT, UPT, 0x40, 0x4 ;  /* 0x000000000004789c */ /* 0x000fe40003f6e870 */
[----:B------:R-:W-:Y:S01]  /*4350*/  UIADD3 UR37, UPT, UPT, UR21, 0x38, URZ ;  /* 0x0000003815257890 */ /* 0x000fe2000fffe0ff */
[----:B------:R-:W-:Y:S01]  /*4360*/  UMOV UR6, UR7 ;  /* 0x0000000700067c82 */ /* 0x000fe20008000000 */
[----:B------:R-:W-:Y:S01]  /*4370*/  UMOV UR38, UR9 ;  /* 0x0000000900267c82 */ /* 0x000fe20008000000 */
[----:B------:R-:W-:Y:S02]  /*4380*/  UISETP.GE.AND UP0, UPT, UR42, 0x1, UPT ;  /* 0x000000012a00788c */ /* 0x000fe4000bf06270 */
[----:B------:R-:W-:Y:S01]  /*4390*/  UISETP.NE.AND UP4, UPT, UR42, 0x1, UPT ;  /* 0x000000012a00788c */ /* 0x000fe2000bf85270 */
[----:B------:R-:W2:Y:S01]  /*43a0*/  LDCU.64 UR22, c[0x0][0xb28] ;  /* 0x00016500ff1677ac */ /* 0x000ea20008000a00 */
[----:B------:R-:W-:-:S02]  /*43b0*/  UISETP.NE.AND UP6, UPT, UR15, 0x1, UPT ;  /* 0x000000010f00788c */ /* 0x000fc4000bfc5270 */
[----:B------:R-:W-:Y:S02]  /*43c0*/  UISETP.NE.AND UP5, UPT, UR46, 0x1, UPT ;  /* 0x000000012e00788c */ /* 0x000fe4000bfa5270 */
[----:B------:R-:W-:Y:S02]  /*43d0*/  UIADD3 UR33, UPT, UPT, UR21, 0x20, URZ ;  /* 0x0000002015217890 */ /* 0x000fe4000fffe0ff */
[----:B------:R-:W-:Y:S02]  /*43e0*/  UIADD3 UR25, UPT, UPT, UR21, 0x28, URZ ;  /* 0x0000002815197890 */ /* 0x000fe4000fffe0ff */
[----:B------:R-:W-:Y:S02]  /*43f0*/  UIADD3 UR17, UPT, UPT, UR21, 0x30, URZ ;  /* 0x0000003015117890 */ /* 0x000fe4000fffe0ff */
[----:B------:R-:W-:Y:S02]  /*4400*/  UPRMT UR37, UR52, 0x654, UR37 ;  /* 0x0000065434257896 */ /* 0x000fe40008000025 */
[----:B------:R-:W-:-:S02]  /*4410*/  USHF.R.U32.HI UR39, URZ, UR45, UR6 ;  /* 0x0000002dff277299 */ /* 0x000fc40008011606 */
[----:B---3--:R-:W-:Y:S02]  /*4420*/  USHF.R.U32.HI UR38, URZ, UR41, UR38 ;  /* 0x00000029ff267299 */ /* 0x008fe40008011626 */
[----:B------:R-:W-:-:S11]  /*4430*/  UISETP.NE.AND UP2, UPT, UR4, 0x1, UPT ;  /* 0x000000010400788c */ /* 0x000fd6000bf45270 */
.L_x_87:
[C---:B------:R-:W-:Y:S02]  /*4440*/  LEA R12, R14.reuse, UR21, 0x3 ;  /* 0x000000150e0c7c11 */ /* 0x040fe4000f8e18ff */
[----:B------:R-:W-:Y:S02]  /*4450*/  SHF.L.U32 R9, R13, 0x1f, RZ ;  /* 0x0000001f0d097819 */ /* 0x000fe400000006ff */
[----:B------:R-:W-:Y:S02]  /*4460*/  LEA R10, R14, UR21, 0x4 ;  /* 0x000000150e0a7c11 */ /* 0x000fe4000f8e20ff */
[----:B---3--:R-:W3:Y:S02]  /*4470*/  SYNCS.PHASECHK.TRANS64.TRYWAIT P0, [R12+URZ+0x70], R9 ;  /* 0x000070090c0075a7 */ /* 0x008ee400080011ff */
[----:B---3--:R-:W-:Y:S05]  /*4480*/  @!P0 BRA `(.L_x_77) ;  /* 0x0000005800b88947 */ /* 0x008fea0003800000 */
.L_x_163:
[----:B---3--:R-:W3:Y:S01]  /*4490*/  LDS.128 R8, [R10+0x100] ;  /* 0x000100000a087984 */ /* 0x008ee20000000c00 */
[----:B------:R-:W-:Y:S01]  /*44a0*/  UISETP.GE.AND UP0, UPT, UR42, 0x1, UPT ;  /* 0x000000012a00788c */ /* 0x000fe2000bf06270 */
[----:B------:R-:W-:Y:S01]  /*44b0*/  @!PT LDS RZ, [RZ] ;  /* 0x00000000fffff984 */ /* 0x000fe20000000800 */
[----:B------:R-:W-:Y:S01]  /*44c0*/  @!PT LDS RZ, [RZ] ;  /* 0x00000000fffff984 */ /* 0x000fe20000000800 */
[----:B------:R-:W-:Y:S01]  /*44d0*/  @!PT LDS RZ, [RZ] ;  /* 0x00000000fffff984 */ /* 0x000fe20000000800 */
[----:B------:R-:W-:Y:S01]  /*44e0*/  @!PT LDS RZ, [RZ] ;  /* 0x00000000fffff984 */ /* 0x000fe20000000800 */
[----:B------:R4:W-:Y:S06]  /*44f0*/  MEMBAR.ALL.CTA ;  /* 0x0000000000007992 */ /* 0x0009ec0000008000 */
[----:B----4-:R-:W4:Y:S01]  /*4500*/  FENCE.VIEW.ASYNC.S ;  /* 0x00000000000073c6 */ /* 0x010f220000000000 */
[----:B---3--:R-:W-:Y:S11]  /*4510*/  LOP3.LUT P0, RZ, R10, 0x1, RZ, 0xc0, !PT ;  /* 0x000000010aff7812 */ /* 0x008ff6000780c0ff */
[----:B------:R-:W-:Y:S02]  /*4520*/  @!UPT UIADD3 URZ, UPT, UPT, URZ, URZ, URZ ;  /* 0x000000fffffff290 */ /* 0x000fe4000fffe0ff */
[----:B----4-:R-:W-:Y:S01]  /*4530*/  VOTEU.ANY UP1, P0 ;  /* 0x0000000000ff7886 */ /* 0x010fe20000020100 */
[----:B------:R-:W-:Y:S11]  /*4540*/  PLOP3.LUT P0, PT, PT, PT, UP1, 0x80, 0x8 ;  /* 0x000000000008781c */ /* 0x000ff60003f0f018 */
[----:B------:R-:W-:Y:S02]  /*4550*/  @!UPT UIADD3 URZ, UPT, UPT, URZ, URZ, URZ ;  /* 0x000000fffffff290 */ /* 0x000fe4000fffe0ff */
[----:B------:R-:W-:Y:S02]  /*4560*/  @P0 SHF.R.U32.HI R0, RZ, 0x10, R9 ;  /* 0x00000010ff000819 */ /* 0x000fe40000011609 */
[----:B------:R-:W-:Y:S02]  /*4570*/  @P0 MOV R6, R8 ;  /* 0x0000000800060202 */ /* 0x000fe40000000f00 */
[----:B------:R-:W-:Y:S01]  /*4580*/  @P0 R2UR UR4, R0 ;  /* 0x00000000000402ca */ /* 0x000fe200000e0000 */
[----:B------:R-:W-:Y:S01]  /*4590*/  VIADD R0, R12, 0x80 ;  /* 0x000000800c007836 */ /* 0x000fe20000000000 */
[----:B------:R-:W-:Y:S02]  /*45a0*/  @P0 LOP3.LUT R8, R9, 0xffff, RZ, 0xc0, !PT ;  /* 0x0000ffff09080812 */ /* 0x000fe400078ec0ff */
[----:B------:R-:W-:Y:S02]  /*45b0*/  @P0 R2UR UR6, R6 ;  /* 0x00000000060602ca */ /* 0x000fe400000e0000 */
[----:B------:R-:W-:Y:S02]  /*45c0*/  PRMT R0, RZ, 0x654, R0 ;  /* 0x00000654ff007816 */ /* 0x000fe40000000000 */
[----:B------:R-:W-:Y:S02]  /*45d0*/  @P0 R2UR UR5, R8 ;  /* 0x00000000080502ca */ /* 0x000fe400000e0000 */
[----:B------:R3:W-:Y:S03]  /*45e0*/  SYNCS.ARRIVE.TRANS64.RED.A1T0 RZ, [R0+URZ], RZ ;  /* 0x000000ff00ff79a7 */ /* 0x0007e600081004ff */
[----:B------:R-:W-:Y:S04]  /*45f0*/  @UP1 UMOV UR29, UR4 ;  /* 0x00000004001d1c82 */ /* 0x000fe80008000000 */
[----:B------:R-:W-:Y:S04]  /*4600*/  @UP1 UMOV UR14, UR6 ;  /* 0x00000006000e1c82 */ /* 0x000fe80008000000 */
[----:B------:R-:W-:Y:S01]  /*4610*/  @UP1 UMOV UR13, UR5 ;  /* 0x00000005000d1c82 */ /* 0x000fe20008000000 */
[----:B------:R-:W-:Y:S05]  /*4620*/  BRA.U !UP0, `(.L_x_78) ;  /* 0x0000000108a47547 */ /* 0x000fea000b800000 */
[----:B------:R-:W-:Y:S02]  /*4630*/  UIMAD.WIDE.U32 UR18, UR13, UR47, URZ ;  /* 0x0000002f0d1272a5 */ /* 0x000fe4000f8e00ff */
[----:B------:R-:W-:Y:S02]  /*4640*/  UIMAD.WIDE.U32 UR26, UR14, UR44, URZ ;  /* 0x0000002c0e1a72a5 */ /* 0x000fe4000f8e00ff */
[----:B------:R-:W-:Y:S02]  /*4650*/  USEL UR4, UR30, UR38, !UP5 ;  /* 0x000000261e047287 */ /* 0x000fe4000e800000 */
[----:B------:R-:W-:Y:S02]  /*4660*/  USEL UR7, UR31, UR39, !UP6 ;  /* 0x000000271f077287 */ /* 0x000fe4000f000000 */
[----:B--2---:R-:W-:Y:S02]  /*4670*/  UIMAD.WIDE.U32 UR8, UR4, UR22, URZ ;  /* 0x00000016040872a5 */ /* 0x004fe4000f8e00ff */
[----:B------:R-:W-:Y:S01]  /*4680*/  UIMAD.WIDE.U32 UR10, UR7, UR22, URZ ;  /* 0x00000016070a72a5 */ /* 0x000fe2000f8e00ff */
[----:B------:R-:W-:Y:S02]  /*4690*/  UMOV UR5, UR19 ;  /* 0x0000001300057c82 */ /* 0x000fe40008000000 */
[----:B------:R-:W-:Y:S03]  /*46a0*/  USHF.R.U32.HI UR6, URZ, UR41, UR5 ;  /* 0x00000029ff067299 */ /* 0x000fe60008011605 */
[----:B------:R-:W-:Y:S01]  /*46b0*/  UMOV UR5, UR27 ;  /* 0x0000001b00057c82 */ /* 0x000fe20008000000 */
[----:B------:R-:W-:Y:S02]  /*46c0*/  USEL UR6, UR13, UR6, !UP5 ;  /* 0x000000060d067287 */ /* 0x000fe4000e800000 */
[----:B------:R-:W-:Y:S03]  /*46d0*/  USHF.R.U32.HI UR12, URZ, UR45, UR5 ;  /* 0x0000002dff0c7299 */ /* 0x000fe60008011605 */
[----:B------:R-:W-:Y:S02]  /*46e0*/  UMOV UR5, UR9 ;  /* 0x0000000900057c82 */ /* 0x000fe40008000000 */
[----:B------:R-:W-:Y:S03]  /*46f0*/  @UP4 USHF.R.U32.HI UR4, URZ, UR23, UR5 ;  /* 0x00000017ff044299 */ /* 0x000fe60008011605 */
[----:B------:R-:W-:Y:S01]  /*4700*/  UMOV UR5, UR11 ;  /* 0x0000000b00057c82 */ /* 0x000fe20008000000 */
[----:B------:R-:W-:Y:S02]  /*4710*/  UIMAD UR4, UR42, UR4, URZ ;  /* 0x000000042a0472a4 */ /* 0x000fe4000f8e02ff */
[----:B------:R-:W-:Y:S02]  /*4720*/  @UP4 USHF.R.U32.HI UR7, URZ, UR23, UR5 ;  /* 0x00000017ff074299 */ /* 0x000fe40008011605 */
[----:B------:R-:W-:Y:S02]  /*4730*/  UIMAD.WIDE.U32 UR10, UR6, UR22, URZ ;  /* 0x00000016060a72a5 */ /* 0x000fe4000f8e00ff */
[----:B------:R-:W-:Y:S02]  /*4740*/  USEL UR5, UR14, UR12, !UP6 ;  /* 0x0000000c0e057287 */ /* 0x000fe4000f000000 */
[----:B------:R-:W-:Y:S02]  /*4750*/  UIMAD UR8, UR42, UR7, URZ ;  /* 0x000000072a0872a4 */ /* 0x000fe4000f8e02ff */
[----:B------:R-:W-:Y:S03]  /*4760*/  UISETP.GE.AND UP0, UPT, UR6, UR4, UPT ;  /* 0x000000040600728c */ /* 0x000fe6000bf06270 */
[----:B------:R-:W-:Y:S01]  /*4770*/  UMOV UR4, UR11 ;  /* 0x0000000b00047c82 */ /* 0x000fe20008000000 */
[----:B------:R-:W-:Y:S02]  /*4780*/  UISETP.GE.OR UP0, UPT, UR5, UR8, UP0 ;  /* 0x000000080500728c */ /* 0x000fe40008706670 */
[----:B------:R-:W-:Y:S02]  /*4790*/  USHF.R.U32.HI UR4, URZ, UR23, UR4 ;  /* 0x00000017ff047299 */ /* 0x000fe40008011604 */
[----:B------:R-:W-:Y:S02]  /*47a0*/  UIMAD.WIDE.U32 UR8, UR5, UR22, URZ ;  /* 0x00000016050872a5 */ /* 0x000fe4000f8e00ff */
[----:B------:R-:W-:Y:S04]  /*47b0*/  USEL UR10, UR6, UR4, !UP4 ;  /* 0x00000004060a7287 */ /* 0x000fe8000e000000 */
[----:B------:R-:W-:Y:S01]  /*47c0*/  UIADD3 UR11, UPT, UPT, -UR10, URZ, URZ ;  /* 0x000000ff0a0b7290 */ /* 0x000fe2000fffe1ff */
[----:B------:R-:W-:Y:S02]  /*47d0*/  @!UP0 UMOV UR4, UR9 ;  /* 0x0000000900048c82 */ /* 0x000fe40008000000 */
[----:B------:R-:W-:Y:S02]  /*47e0*/  @!UP0 USHF.R.U32.HI UR4, URZ, UR23, UR4 ;  /* 0x00000017ff048299 */ /* 0x000fe40008011604 */
[----:B------:R-:W-:Y:S02]  /*47f0*/  UIMAD UR8, UR42, UR11, UR6 ;  /* 0x0000000b2a0872a4 */ /* 0x000fe4000f8e0206 */
[----:B------:R-:W-:Y:S04]  /*4800*/  @!UP0 USEL UR4, UR5, UR4, !UP4 ;  /* 0x0000000405048287 */ /* 0x000fe8000e000000 */
[----:B------:R-:W-:Y:S02]  /*4810*/  @!UP0 UIMAD UR8, UR7, UR8, UR4 ;  /* 0x00000008070882a4 */ /* 0x000fe4000f8e0204 */
[----:B------:R-:W-:Y:S02]  /*4820*/  @!UP0 UIADD3 UR9, UPT, UPT, UR10, -UR4, URZ ;  /* 0x800000040a098290 */ /* 0x000fe4000fffe0ff */
[----:B------:R-:W-:Y:S02]  /*4830*/  UIADD3 UR4, UPT, UPT, -UR5, URZ, URZ ;  /* 0x000000ff05047290 */ /* 0x000fe4000fffe1ff */
[----:B------:R-:W-:Y:S02]  /*4840*/  UIADD3 UR7, UPT, UPT, -UR6, URZ, URZ ;  /* 0x000000ff06077290 */ /* 0x000fe4000fffe1ff */
[----:B------:R-:W-:Y:S02]  /*4850*/  @!UP0 UIMAD UR6, UR9, UR42, UR5 ;  /* 0x0000002a090682a4 */ /* 0x000fe4000f8e0205 */
[----:B------:R-:W-:Y:S02]  /*4860*/  UIMAD UR14, UR15, UR4, UR14 ;  /* 0x000000040f0e72a4 */ /* 0x000fe4000f8e020e */
[----:B------:R-:W-:Y:S01]  /*4870*/  UIMAD UR13, UR46, UR7, UR13 ;  /* 0x000000072e0d72a4 */ /* 0x000fe2000f8e020d */
[----:B------:R-:W-:Y:S02]  /*4880*/  @!UP0 UMOV UR5, UR8 ;  /* 0x0000000800058c82 */ /* 0x000fe40008000000 */
[----:B------:R-:W-:Y:S02]  /*4890*/  UIMAD UR14, UR5, UR15, UR14 ;  /* 0x0000000f050e72a4 */ /* 0x000fe4000f8e020e */
[----:B------:R-:W-:Y:S11]  /*48a0*/  UIMAD UR13, UR6, UR46, UR13 ;  /* 0x0000002e060d72a4 */ /* 0x000ff6000f8e020d */
[----:B------:R-:W-:Y:S01]  /*48b0*/  @!UPT UIADD3 URZ, UPT, UPT, URZ, URZ, URZ ;  /* 0x000000fffffff290 */ /* 0x000fe2000fffe0ff */
.L_x_78:
[----:B------:R-:W4:Y:S01]  /*48c0*/  @!UP2 LDCU.128 UR8, c[0x0][0xb10] ;  /* 0x00016200ff08a7ac */ /* 0x000f220008000c00 */
[C---:B-1----:R-:W-:Y:S02]  /*48d0*/  ISETP.NE.U32.AND P1, PT, R4.reuse, RZ, PT ;  /* 0x000000ff0400720c */ /* 0x042fe40003f25070 */
[----:B------:R-:W-:Y:S02]  /*48e0*/  ISETP.NE.U32.AND P0, PT, R4, RZ, PT ;  /* 0x000000ff0400720c */ /* 0x000fe40003f05070 */
[C---:B------:R-:W-:Y:S02]  /*48f0*/  ISETP.NE.AND.EX P1, PT, R5.reuse, RZ, PT, P1 ;  /* 0x000000ff0500720c */ /* 0x040fe40003f25310 */
[----:B------:R-:W-:Y:S01]  /*4900*/  ISETP.NE.AND.EX P0, PT, R5, RZ, PT, P0 ;  /* 0x000000ff0500720c */ /* 0x000fe20003f05300 */
[----:B------:R-:W1:Y:S01]  /*4910*/  @!UP2 LDCU UR5, c[0x0][0xb0c] ;  /* 0x00016180ff05a7ac */ /* 0x000e620008000800 */
[----:B------:R-:W-:Y:S01]  /*4920*/  SHF.L.U32 R9, R15, 0x1f, RZ ;  /* 0x0000001f0f097819 */ /* 0x000fe200000006ff */
[----:B------:R-:W-:Y:S02]  /*4930*/  USHF.L.U32 UR35, UR16, 0x6, URZ ;  /* 0x0000000610237899 */ /* 0x000fe400080006ff */
[----:B------:R-:W-:Y:S02]  /*4940*/  USHF.L.U32 UR34, UR20, 0x8, URZ ;  /* 0x0000000814227899 */ /* 0x000fe400080006ff */
[----:B----4-:R-:W-:Y:S07]  /*4950*/  UIMAD.WIDE.U32 UR6, UR14, UR8, URZ ;  /* 0x000000080e0672a5 */ /* 0x010fee000f8e00ff */
[----:B------:R-:W-:Y:S01]  /*4960*/  @!UP2 UMOV UR4, UR7 ;  /* 0x000000070004ac82 */ /* 0x000fe20008000000 */
[----:B-1----:R-:W-:Y:S02]  /*4970*/  @!UP2 UISETP.NE.AND UP0, UPT, UR5, 0x1, UPT ;  /* 0x000000010500a88c */ /* 0x002fe4000bf05270 */
[----:B------:R-:W-:Y:S02]  /*4980*/  @!UP2 USHF.R.U32.HI UR4, URZ, UR9, UR4 ;  /* 0x00000009ff04a299 */ /* 0x000fe40008011604 */
[----:B------:R-:W-:Y:S02]  /*4990*/  UIMAD.WIDE.U32 UR6, UR13, UR11, URZ ;  /* 0x0000000b0d0672a5 */ /* 0x000fe4000f8e00ff */
[----:B------:R-:W-:Y:S02]  /*49a0*/  @!UP2 USEL UR8, UR14, UR4, !UP0 ;  /* 0x000000040e08a287 */ /* 0x000fe4000c000000 */
[----:B------:R-:W-:Y:S03]  /*49b0*/  @!UP2 UISETP.NE.AND UP0, UPT, UR10, 0x1, UPT ;  /* 0x000000010a00a88c */ /* 0x000fe6000bf05270 */
[----:B------:R-:W-:Y:S02]  /*49c0*/  @!UP2 UMOV UR6, UR7 ;  /* 0x000000070006ac82 */ /* 0x000fe40008000000 */
[----:B------:R-:W1:Y:S02]  /*49d0*/  @!UP2 LDCU UR4, c[0x0][0xb20] ;  /* 0x00016400ff04a7ac */ /* 0x000e640008000800 */
[----:B-1----:R-:W-:Y:S04]  /*49e0*/  @!UP2 USHF.R.U32.HI UR6, URZ, UR4, UR6 ;  /* 0x00000004ff06a299 */ /* 0x002fe80008011606 */
[----:B------:R-:W-:Y:S04]  /*49f0*/  @!UP2 USEL UR6, UR13, UR6, !UP0 ;  /* 0x000000060d06a287 */ /* 0x000fe8000c000000 */
[----:B------:R-:W-:Y:S02]  /*4a00*/  @!UP2 UIADD3 UR4, UPT, UPT, -UR8, UR6, URZ ;  /* 0x000000060804a290 */ /* 0x000fe4000fffe1ff */
[----:B------:R-:W-:Y:S02]  /*4a10*/  @!UP2 UIADD3 UR6, UPT, UPT, UR8, -UR6, URZ ;  /* 0x800000060806a290 */ /* 0x000fe4000fffe0ff */
[----:B------:R-:W-:Y:S02]  /*4a20*/  @!UP2 UIMAD UR14, UR4, UR5, UR14 ;  /* 0x00000005040ea2a4 */ /* 0x000fe4000f8e020e */
[----:B------:R-:W-:Y:S01]  /*4a30*/  @!UP2 UIMAD UR13, UR6, UR10, UR13 ;  /* 0x0000000a060da2a4 */ /* 0x000fe2000f8e020d */
[----:B------:R-:W-:Y:S11]  /*4a40*/  BRA.U UP3, `(.L_x_79) ;  /* 0x0000000103107547 */ /* 0x000ff6000b800000 */
[----:B---3--:R-:W-:Y:S04]  /*4a50*/  MOV R0, UR40 ;  /* 0x0000002800007c02 */ /* 0x008fe80008000f00 */
[----:B------:R-:W-:Y:S04]  /*4a60*/  SHF.L.U32 R11, R0, 0x1f, RZ ;  /* 0x0000001f000b7819 */ /* 0x000fe800000006ff */
[----:B------:R-:W1:Y:S02]  /*4a70*/  SYNCS.PHASECHK.TRANS64.TRYWAIT P2, [UR21+0x68], R11 ;  /* 0x0000680bff0075a7 */ /* 0x000e640008041115 */
[----:B-1----:R-:W-:Y:S05]  /*4a80*/  @!P2 BRA `(.L_x_80) ;  /* 0x00000054004ca947 */ /* 0x002fea0003800000 */
.L_x_79:
[----:B------:R-:W-:Y:S05]  /*4a90*/  @!P1 BRA `(.L_x_81) ;  /* 0x0000000000309947 */ /* 0x000fea0003800000 */
[----:B------:R-:W-:Y:S01]  /*4aa0*/  ISETP.NE.U32.AND P1, PT, R2, RZ, PT ;  /* 0x000000ff0200720c */ /* 0x000fe20003f25070 */
[----:B------:R-:W4:Y:S01]  /*4ab0*/  LDCU.64 UR4, c[0x0][0x358] ;  /* 0x00006b00ff0477ac */ /* 0x000f220008000a00 */
[----:B------:R-:W-:Y:S02]  /*4ac0*/  IMAD.MOV.U32 R81, RZ, RZ, 0x1 ;  /* 0x00000001ff517424 */ /* 0x000fe400078e00ff */
[----:B------:R-:W-:Y:S11]  /*4ad0*/  ISETP.NE.AND.EX P1, PT, R3, RZ, PT, P1 ;  /* 0x000000ff0300720c */ /* 0x000ff60003f25310 */
[----:B------:R-:W-:Y:S02]  /*4ae0*/  @!UPT UIADD3 URZ, UPT, UPT, URZ, URZ, URZ ;  /* 0x000000fffffff290 */ /* 0x000fe4000fffe0ff */
[----:B-1----:R-:W1:Y:S01]  /*4af0*/  @P1 LDC.64 R10, c[0x0][0x888] ;  /* 0x00022200ff0a1b82 */ /* 0x002e620000000a00 */
[----:B---3--:R-:W-:Y:S04]  /*4b00*/  @P1 IMAD R0, R4, UR36, RZ ;  /* 0x0000002404001c24 */ /* 0x008fe8000f8e02ff */
[----:B-1----:R-:W-:Y:S04]  /*4b10*/  @P1 IMAD.WIDE R10, R0, 0x4, R10 ;  /* 0x00000004000a1825 */ /* 0x002fe800078e020a */
[----:B------:R-:W-:Y:S01]  /*4b20*/  HFMA2 R0, -RZ, RZ, 0, 5.9604644775390625e-08 ;  /* 0x00000001ff007431 */ /* 0x000fe200000001ff */
[----:B----45:R4:W5:Y:S04]  /*4b30*/  @P1 LDG.E R41, desc[UR4][R10.64] ;  /* 0x000000040a291981 */ /* 0x030968000c1e1900 */
[----:B------:R-:W-:Y:S01]  /*4b40*/  @!P1 PRMT R81, R0, 0x7610, R81 ;  /* 0x0000761000519816 */ /* 0x000fe20000000051 */
[----:B----4-:R-:W1:Y:S06]  /*4b50*/  @!P1 LDC R41, c[0x0][0x880] ;  /* 0x00022000ff299b82 */ /* 0x010e6c0000000800 */
.L_x_81:
[----:B-1---5:R-:W-:Y:S01]  /*4b60*/  @!P0 FSETP.EQ.AND P1, PT, R41, RZ, PT ;  /* 0x000000ff2900820b */ /* 0x022fe20003f22000 */
[----:B------:R-:W-:Y:S01]  /*4b70*/  @!UPT UIADD3 URZ, UPT, UPT, URZ, URZ, URZ ;  /* 0x000000fffffff290 */ /* 0x000fe2000fffe0ff */
[----:B------:R-:W-:Y:S11]  /*4b80*/  @!P0 BRA `(.L_x_82) ;  /* 0x0000000000188947 */ /* 0x000ff60003800000 */
[----:B------:R-:W-:Y:S02]  /*4b90*/  LOP3.LUT P0, RZ, R81, 0xff, RZ, 0xc0, !PT ;  /* 0x000000ff51ff7812 */ /* 0x000fe4000780c0ff */
[----:B------:R-:W-:Y:S04]  /*4ba0*/  ISETP.NE.U32.AND P1, PT, R2, RZ, PT ;  /* 0x000000ff0200720c */ /* 0x000fe80003f25070 */
[----:B------:R-:W-:Y:S04]  /*4bb0*/  ISETP.NE.AND.EX P1, PT, R3, RZ, PT, P1 ;  /* 0x000000ff0300720c */ /* 0x000fe80003f25310 */
[----:B------:R-:W-:Y:S03]  /*4bc0*/  PLOP3.LUT P1, PT, P1, PT, PT, 0x8, 0x80 ;  /* 0x000000000080781c */ /* 0x000fe60000f2e170 */
[----:B------:R-:W-:Y:S11]  /*4bd0*/  @P0 FSETP.EQ.AND P1, PT, R41, RZ, PT ;  /* 0x000000ff2900020b */ /* 0x000ff60003f22000 */
[----:B------:R-:W-:Y:S02]  /*4be0*/  @!UPT UIADD3 URZ, UPT, UPT, URZ, URZ, URZ ;  /* 0x000000fffffff290 */ /* 0x000fe4000fffe0ff */
.L_x_82:
[----:B------:R-:W1:Y:S01]  /*4bf0*/  SYNCS.PHASECHK.TRANS64.TRYWAIT P2, [UR21+0x40], R9 ;  /* 0x00004009ff0075a7 */ /* 0x000e620008041115 */
[----:B------:R-:W-:Y:S04]  /*4c00*/  ELECT P0, URZ, PT ;  /* 0x0000000000ff782f */ /* 0x000fe80003800000 */
[----:B------:R-:W-:Y:S11]  /*4c10*/  PLOP3.LUT P1, PT, P1, P0, PT, 0xf2, 0x2f ;  /* 0x00000000002f781c */ /* 0x000ff60000f21e72 */
[----:B------:R-:W-:Y:S02]  /*4c20*/  @!UPT UIADD3 URZ, UPT, UPT, URZ, URZ, URZ ;  /* 0x000000fffffff290 */ /* 0x000fe4000fffe0ff */
[----:B------:R-:W-:Y:S05]  /*4c30*/  @!P1 IADD3 R8, P0, PT, R16, 0x580, RZ ;  /* 0x0000058010089810 */ /* 0x000fea0007f1e0ff */
[----:B------:R-:W-:Y:S01]  /*4c40*/  @!P1 IMAD.X R6, RZ, RZ, R17, P0 ;  /* 0x000000ffff069224 */ /* 0x000fe200000e0611 */
[----:B-1----:R-:W-:Y:S07]  /*4c50*/  @!P2 BRA `(.L_x_83) ;  /* 0x0000005000f0a947 */ /* 0x002fee0003800000 */
.L_x_166:
[----:B------:R-:W-:Y:S01]  /*4c60*/  @!P1 R2UR UR5, R8 ;  /* 0x00000000080592ca */ /* 0x000fe200000e0000 */
[----:B------:R-:W-:Y:S01]  /*4c70*/  VOTEU.ALL UP0, P1 ;  /* 0x0000000000ff7886 */ /* 0x000fe20000800000 */
[----:B------:R-:W-:Y:S01]  /*4c80*/  @!P1 R2UR UR4, R6 ;  /* 0x00000000060492ca */ /* 0x000fe200000e0000 */
[----:B-1-3--:R-:W-:Y:S01]  /*4c90*/  @!P1 IMAD.MOV.U32 R0, RZ, RZ, 0x2000 ;  /* 0x00002000ff009424 */ /* 0x00afe200078e00ff */
[----:B------:R-:W-:Y:S01]  /*4ca0*/  UMOV UR8, 0x0 ;  /* 0x0000000000087882 */ /* 0x000fe20000000000 */
[----:B------:R-:W-:Y:S01]  /*4cb0*/  UMOV UR9, 0x10000000 ;  /* 0x1000000000097882 */ /* 0x000fe20000000000 */
[----:B------:R-:W-:Y:S01]  /*4cc0*/  @!UP0 UIADD3 UR32, UPT, UPT, UR21, 0x400, URZ ;  /* 0x0000040015208890 */ /* 0x000fe2000fffe0ff */
[----:B------:R-:W-:Y:S01]  /*4cd0*/  @!P1 IADD3 R8, P0, PT, R16, 0x580, RZ ;  /* 0x0000058010089810 */ /* 0x000fe20007f1e0ff */
[----:B------:R-:W-:Y:S01]  /*4ce0*/  VOTEU.ALL UP0, P1 ;  /* 0x0000000000ff7886 */ /* 0x000fe20000800000 */
[----:B------:R-:W-:Y:S03]  /*4cf0*/  UPRMT UR6, UR52, 0x654, UR33 ;  /* 0x0000065434067896 */ /* 0x000fe60008000021 */
[----:B------:R-:W-:Y:S02]  /*4d00*/  @!P1 IMAD.X R6, RZ, RZ, R17, P0 ;  /* 0x000000ffff069224 */ /* 0x000fe400000e0611 */
[----:B------:R-:W-:Y:S02]  /*4d10*/  IMAD.U32 R10, RZ, RZ, UR5 ;  /* 0x00000005ff0a7e24 */ /* 0x000fe4000f8e00ff */
[----:B------:R-:W-:Y:S03]  /*4d20*/  IMAD.U32 R11, RZ, RZ, UR4 ;  /* 0x00000004ff0b7e24 */ /* 0x000fe6000f8e00ff */
[----:B------:R-:W-:Y:S02]  /*4d30*/  @!P1 R2UR UR4, R10 ;  /* 0x000000000a0492ca */ /* 0x000fe400000e0000 */
[----:B------:R-:W-:Y:S11]  /*4d40*/  @!P1 R2UR UR5, R11 ;  /* 0x000000000b0592ca */ /* 0x000ff600000e0000 */
[----:B------:R-:W-:Y:S02]  /*4d50*/  @!UPT UIADD3 URZ, UPT, UPT, URZ, URZ, URZ ;  /* 0x000000fffffff290 */ /* 0x000fe4000fffe0ff */
[----:B------:R1:W-:Y:S01]  /*4d60*/  @!UP0 UTMALDG.3D [UR32], [UR4], desc[UR8] ;  /* 0x00000820040085b4 */ /* 0x0003e20008011000 */
[----:B------:R1:W-:Y:S01]  /*4d70*/  @!P1 SYNCS.ARRIVE.TRANS64.RED.A0TR RZ, [UR21+0x20], R0 ;  /* 0x00002000ffff99a7 */ /* 0x0003e20008300415 */
[----:B------:R-:W-:Y:S01]  /*4d80*/  SYNCS.ARRIVE.TRANS64.RED.A1T0 RZ, [UR6], RZ ;  /* 0x000000ffffff79a7 */ /* 0x000fe20008100406 */
[----:B------:R-:W3:Y:S02]  /*4d90*/  SYNCS.PHASECHK.TRANS64.TRYWAIT P2, [UR21+0x48], R9 ;  /* 0x00004809ff0075a7 */ /* 0x000ee40008041115 */
[----:B-1-3--:R-:W-:Y:S05]  /*4da0*/  @!P2 BRA `(.L_x_84) ;  /* 0x0000005000b4a947 */ /* 0x00afea0003800000 */
.L_x_168:
[----:B------:R-:W-:Y:S01]  /*4db0*/  @!P1 R2UR UR5, R8 ;  /* 0x00000000080592ca */ /* 0x000fe200000e0000 */
[----:B------:R-:W-:Y:S01]  /*4dc0*/  VOTEU.ALL UP0, P1 ;  /* 0x0000000000ff7886 */ /* 0x000fe20000800000 */
[----:B------:R-:W-:Y:S01]  /*4dd0*/  @!P1 R2UR UR4, R6 ;  /* 0x00000000060492ca */ /* 0x000fe200000e0000 */
[----:B-1----:R-:W-:Y:S01]  /*4de0*/  @!P1 IMAD.MOV.U32 R0, RZ, RZ, 0x2000 ;  /* 0x00002000ff009424 */ /* 0x002fe200078e00ff */
[----:B------:R-:W-:Y:S01]  /*4df0*/  UMOV UR8, 0x0 ;  /* 0x0000000000087882 */ /* 0x000fe20000000000 */
[----:B------:R-:W-:Y:S01]  /*4e00*/  UMOV UR9, 0x10000000 ;  /* 0x1000000000097882 */ /* 0x000fe20000000000 */
[----:B------:R-:W-:Y:S01]  /*4e10*/  @!UP0 UIADD3 UR26, UPT, UPT, UR34, 0x40, URZ ;  /* 0x00000040221a8890 */ /* 0x000fe2000fffe0ff */
[----:B------:R-:W-:Y:S01]  /*4e20*/  @!P1 IADD3 R8, P0, PT, R16, 0x580, RZ ;  /* 0x0000058010089810 */ /* 0x000fe20007f1e0ff */
[----:B------:R-:W-:Y:S01]  /*4e30*/  @!UP0 UIADD3 UR24, UPT, UPT, UR21, 0x2400, URZ ;  /* 0x0000240015188890 */ /* 0x000fe2000fffe0ff */
[----:B------:R-:W-:Y:S01]  /*4e40*/  VOTEU.ALL UP0, P1 ;  /* 0x0000000000ff7886 */ /* 0x000fe20000800000 */
[----:B------:R-:W-:Y:S01]  /*4e50*/  UMOV UR27, UR35 ;  /* 0x00000023001b7c82 */ /* 0x000fe20008000000 */
[----:B------:R-:W-:Y:S02]  /*4e60*/  UMOV UR28, UR36 ;  /* 0x00000024001c7c82 */ /* 0x000fe40008000000 */
[----:B------:R-:W-:Y:S01]  /*4e70*/  IMAD.U32 R10, RZ, RZ, UR5 ;  /* 0x00000005ff0a7e24 */ /* 0x000fe2000f8e00ff */
[----:B------:R-:W-:Y:S01]  /*4e80*/  UPRMT UR6, UR52, 0x654, UR25 ;  /* 0x0000065434067896 */ /* 0x000fe20008000019 */
[----:B------:R-:W-:Y:S02]  /*4e90*/  IMAD.U32 R11, RZ, RZ, UR4 ;  /* 0x00000004ff0b7e24 */ /* 0x000fe4000f8e00ff */
[----:B------:R-:W-:Y:S01]  /*4ea0*/  @!P1 IMAD.X R6, RZ, RZ, R17, P0 ;  /* 0x000000ffff069224 */ /* 0x000fe200000e0611 */
        /* <DEDUP_REMOVED lines=8> */
.L_x_170:
[----:B------:R-:W-:Y:S01]  /*4f30*/  @!P1 R2UR UR5, R8 ;  /* 0x00000000080592ca */ /* 0x000fe200000e0000 */
[----:B------:R-:W-:Y:S01]  /*4f40*/  VOTEU.ALL UP0, P1 ;  /* 0x0000000000ff7886 */ /* 0x000fe20000800000 */
[----:B------:R-:W-:Y:S01]  /*4f50*/  @!P1 R2UR UR4, R6 ;  /* 0x00000000060492ca */ /* 0x000fe200000e0000 */
[----:B-1----:R-:W-:Y:S01]  /*4f60*/  @!P1 IMAD.MOV.U32 R0, RZ, RZ, 0x2000 ;  /* 0x00002000ff009424 */ /* 0x002fe200078e00ff */
[----:B------:R-:W-:Y:S01]  /*4f70*/  UMOV UR8, 0x0 ;  /* 0x0000000000087882 */ /* 0x000fe20000000000 */
[----:B------:R-:W-:Y:S01]  /*4f80*/  UMOV UR9, 0x10000000 ;  /* 0x1000000000097882 */ /* 0x000fe20000000000 */
[----:B------:R-:W-:Y:S01]  /*4f90*/  @!UP0 UIADD3 UR18, UPT, UPT, UR34, 0x80, URZ ;  /* 0x0000008022128890 */ /* 0x000fe2000fffe0ff */
[----:B------:R-:W-:Y:S01]  /*4fa0*/  VIADD R14, R14, 0x1 ;  /* 0x000000010e0e7836 */ /* 0x000fe20000000000 */
[----:B------:R-:W-:Y:S01]  /*4fb0*/  @!UP0 UIADD3 UR16, UPT, UPT, UR21, 0x4400, URZ ;  /* 0x0000440015108890 */ /* 0x000fe2000fffe0ff */
[----:B------:R-:W-:Y:S01]  /*4fc0*/  VOTEU.ALL UP0, P1 ;  /* 0x0000000000ff7886 */ /* 0x000fe20000800000 */
[----:B------:R-:W-:Y:S01]  /*4fd0*/  UMOV UR19, UR35 ;  /* 0x0000002300137c82 */ /* 0x000fe20008000000 */
[----:B------:R-:W-:Y:S02]  /*4fe0*/  UMOV UR20, UR36 ;  /* 0x0000002400147c82 */ /* 0x000fe40008000000 */
[----:B------:R-:W-:Y:S01]  /*4ff0*/  IMAD.U32 R10, RZ, RZ, UR5 ;  /* 0x00000005ff0a7e24 */ /* 0x000fe2000f8e00ff */
[----:B------:R-:W-:Y:S01]  /*5000*/  UPRMT UR6, UR52, 0x654, UR17 ;  /* 0x0000065434067896 */ /* 0x000fe20008000011 */
        /* <DEDUP_REMOVED lines=9> */
.L_x_172:
[----:B------:R-:W-:Y:S01]  /*50a0*/  @!P1 IADD3 R6, P0, PT, R16, 0x580, RZ ;  /* 0x0000058010069810 */ /* 0x000fe20007f1e0ff */
[----:B------:R-:W-:Y:S01]  /*50b0*/  VOTEU.ALL UP0, P1 ;  /* 0x0000000000ff7886 */ /* 0x000fe20000800000 */
[----:B------:R-:W-:Y:S01]  /*50c0*/  UMOV UR6, 0x0 ;  /* 0x0000000000067882 */ /* 0x000fe20000000000 */
[----:B------:R-:W-:Y:S01]  /*50d0*/  UMOV UR7, 0x10000000 ;  /* 0x1000000000077882 */ /* 0x000fe20000000000 */
[----:B------:R-:W-:Y:S01]  /*50e0*/  @!P1 R2UR UR5, R6 ;  /* 0x00000000060592ca */ /* 0x000fe200000e0000 */
[----:B-1----:R-:W-:Y:S01]  /*50f0*/  @!P1 IMAD.X R0, RZ, RZ, R17, P0 ;  /* 0x000000ffff009224 */ /* 0x002fe200000e0611 */
[----:B------:R-:W-:Y:S01]  /*5100*/  @!UP0 UIADD3 UR10, UPT, UPT, UR34, 0xc0, URZ ;  /* 0x000000c0220a8890 */ /* 0x000fe2000fffe0ff */
[----:B------:R-:W-:Y:S01]  /*5110*/  R2UR UR16, R83 ;  /* 0x00000000531072ca */ /* 0x000fe200000e0000 */
[----:B------:R-:W-:Y:S01]  /*5120*/  @!UP0 UIADD3 UR8, UPT, UPT, UR21, 0x6400, URZ ;  /* 0x0000640015088890 */ /* 0x000fe2000fffe0ff */
[----:B------:R-:W-:Y:S01]  /*5130*/  ISETP.NE.AND P0, PT, R14, 0x2, PT ;  /* 0x000000020e00780c */ /* 0x000fe20003f05270 */
[----:B------:R-:W-:Y:S01]  /*5140*/  @!UP0 UIADD3 UR9, UPT, UPT, UR21, 0x38, URZ ;  /* 0x0000003815098890 */ /* 0x000fe2000fffe0ff */
[----:B------:R-:W-:Y:S01]  /*5150*/  @!P1 R2UR UR4, R0 ;  /* 0x00000000000492ca */ /* 0x000fe200000e0000 */
[----:B------:R-:W-:Y:S01]  /*5160*/  VOTEU.ALL UP0, P1 ;  /* 0x0000000000ff7886 */ /* 0x000fe20000800000 */
[----:B------:R-:W-:Y:S01]  /*5170*/  UMOV UR11, UR35 ;  /* 0x00000023000b7c82 */ /* 0x000fe20008000000 */
[----:B------:R-:W-:Y:S01]  /*5180*/  UMOV UR12, UR36 ;  /* 0x00000024000c7c82 */ /* 0x000fe20008000000 */
[----:B------:R-:W-:Y:S01]  /*5190*/  SEL R0, RZ, 0x1, P0 ;  /* 0x00000001ff007807 */ /* 0x000fe20000000000 */
[----:B------:R-:W-:Y:S01]  /*51a0*/  UPLOP3.LUT UP3, UPT, UPT, UPT, UPT, 0x80, 0x8 ;  /* 0x000000000008789c */ /* 0x000fe20003f6f070 */
[----:B------:R-:W-:Y:S01]  /*51b0*/  IMAD.U32 R8, RZ, RZ, UR5 ;  /* 0x00000005ff087e24 */ /* 0x000fe2000f8e00ff */
[----:B------:R-:W-:Y:S01]  /*51c0*/  LOP3.LUT R15, R15, 0x1, RZ, 0x3c, !PT ;  /* 0x000000010f0f7812 */ /* 0x000fe200078e3cff */
[----:B------:R-:W-:Y:S01]  /*51d0*/  UMOV UR36, UR29 ;  /* 0x0000001d00247c82 */ /* 0x000fe20008000000 */
[----:B------:R-:W-:Y:S01]  /*51e0*/  LOP3.LUT R13, R13, R0, RZ, 0x3c, !PT ;  /* 0x000000000d0d7212 */ /* 0x000fe200078e3cff */
[----:B------:R-:W-:Y:S01]  /*51f0*/  UIADD3 UR20, UPT, UPT, UR13, UR16, URZ ;  /* 0x000000100d147290 */ /* 0x000fe2000fffe0ff */
[----:B------:R-:W-:Y:S01]  /*5200*/  SEL R14, R14, RZ, P0 ;  /* 0x000000ff0e0e7207 */ /* 0x000fe20000000000 */
[----:B------:R-:W-:Y:S01]  /*5210*/  UIADD3 UR16, UPT, UPT, UR14, UR63, URZ ;  /* 0x0000003f0e107290 */ /* 0x000fe2000fffe0ff */
[----:B------:R-:W-:Y:S01]  /*5220*/  IMAD.U32 R9, RZ, RZ, UR4 ;  /* 0x00000004ff097e24 */ /* 0x000fe2000f8e00ff */
[----:B------:R-:W-:Y:S04]  /*5230*/  @!P1 R2UR UR4, R8 ;  /* 0x00000000080492ca */ /* 0x000fe800000e0000 */
[----:B------:R-:W-:Y:S11]  /*5240*/  @!P1 R2UR UR5, R9 ;  /* 0x00000000090592ca */ /* 0x000ff600000e0000 */
[----:B------:R-:W-:Y:S02]  /*5250*/  @!UPT UIADD3 URZ, UPT, UPT, URZ, URZ, URZ ;  /* 0x000000fffffff290 */ /* 0x000fe4000fffe0ff */
[----:B------:R3:W-:Y:S01]  /*5260*/  @!UP0 UTMALDG.3D [UR8], [UR4], desc[UR6] ;  /* 0x00000608040085b4 */ /* 0x0007e20008011000 */
[----:B------:R3:W-:Y:S01]  /*5270*/  @!P1 SYNCS.ARRIVE.TRANS64.RED.A0TR RZ, [UR21+0x38], R7 ;  /* 0x00003807ffff99a7 */ /* 0x0007e20008300415 */
[----:B------:R-:W-:Y:S01]  /*5280*/  SYNCS.ARRIVE.TRANS64.RED.A1T0 RZ, [UR37], RZ ;  /* 0x000000ffffff79a7 */ /* 0x000fe20008100425 */
[----:B------:R-:W-:Y:S05]  /*5290*/  BRA.U UP1, `(.L_x_87) ;  /* 0xfffffff101687547 */ /* 0x000fea000b83ffff */
[----:B------:R-:W-:-:S04]  /*52a0*/  SHF.L.U32 R3, R15, 0x1f, RZ ;  /* 0x0000001f0f037819 */ /* 0x000fc800000006ff */
[----:B------:R-:W1:Y:S02]  /*52b0*/  SYNCS.PHASECHK.TRANS64.TRYWAIT P0, [UR21+0x40], R3 ;  /* 0x00004003ff0075a7 */ /* 0x000e640008001115 */
[----:B-1----:R-:W-:Y:S05]  /*52c0*/  @!P0 BRA `(.L_x_88) ;  /* 0x0000004c00b48947 */ /* 0x002fea0003800000 */
.L_x_174:
[----:B------:R-:W4:Y:S02]  /*52d0*/  SYNCS.PHASECHK.TRANS64.TRYWAIT P0, [UR21+0x48], R3 ;  /* 0x00004803ff0075a7 */ /* 0x000f240008001115 */
[----:B----4-:R-:W-:Y:S05]  /*52e0*/  @!P0 BRA `(.L_x_89) ;  /* 0x0000004c00c48947 */ /* 0x010fea0003800000 */
.L_x_176:
[----:B------:R-:W4:Y:S02]  /*52f0*/  SYNCS.PHASECHK.TRANS64.TRYWAIT P0, [UR21+0x50], R3 ;  /* 0x00005003ff0075a7 */ /* 0x000f240008001115 */
[----:B----4-:R-:W-:Y:S05]  /*5300*/  @!P0 BRA `(.L_x_90) ;  /* 0x0000004c00d48947 */ /* 0x010fea0003800000 */
.L_x_178:
[----:B-1----:R-:W-:-:S07]  /*5310*/  MOV R0, UR21 ;  /* 0x0000001500007c02 */ /* 0x002fce0008000f00 */
.L_x_91:
[----:B-1----:R-:W-:-:S04]  /*5320*/  SHF.L.U32 R3, R15, 0x1f, RZ ;  /* 0x0000001f0f037819 */ /* 0x002fc800000006ff */
[----:B------:R1:W4:Y:S03]  /*5330*/  SYNCS.PHASECHK.TRANS64.TRYWAIT P0, [R0+URZ+0x58], R3 ;  /* 0x00005803000075a7 */ /* 0x00032600080011ff */
[----:B----4-:R-:W-:Y:S05]  /*5340*/  @!P0 NANOSLEEP.SYNCS 0x989680 ;  /* 0x009896800000895d */ /* 0x010fea0003900000 */
[----:B------:R-:W4:Y:S02]  /*5350*/  @!P0 SYNCS.PHASECHK.TRANS64 P0, [R0+URZ+0x58], R3 ;  /* 0x00005803000085a7 */ /* 0x000f2400080010ff */
[----:B--234-:R-:W-:Y:S05]  /*5360*/  @P0 EXIT ;  /* 0x000000000000094d */ /* 0x01cfea0003800000 */
[----:B------:R-:W-:Y:S05]  /*5370*/  BRA `(.L_x_91) ;  /* 0xfffffffc00e87947 */ /* 0x000fea000383ffff */
.L_x_76:
[----:B------:R-:W-:-:S06]  /*5380*/  UISETP.GE.AND UP0, UPT, UR17, 0x4, UPT ;  /* 0x000000041100788c */ /* 0x000fcc000bf06270 */
[----:B------:R-:W-:-:S13]  /*5390*/  PLOP3.LUT P0, PT, PT, PT, UP0, 0x80, 0x8 ;  /* 0x000000000008781c */ /* 0x000fda0003f0f008 */
[----:B-1----:R-:W-:Y:S05]  /*53a0*/  @!P0 EXIT ;  /* 0x000000000000894d */ /* 0x002fea0003800000 */
[----:B------:R-:W-:Y:S01]  /*53b0*/  BAR.SYNC.DEFER_BLOCKING 0x6, 0xa0 ;  /* 0x0182800000007b1d */ /* 0x000fe20000010000 */
[C---:B------:R-:W-:Y:S01]  /*53c0*/  IMAD.SHL.U32 R7, R93.reuse, 0x40, RZ ;  /* 0x000000405d077824 */ /* 0x040fe200078e00ff */
[----:B------:R-:W-:Y:S01]  /*53d0*/  SHF.R.U32.HI R3, RZ, 0x1, R93 ;  /* 0x00000001ff037819 */ /* 0x000fe2000001165d */
[C---:B------:R-:W-:Y:S01]  /*53e0*/  IMAD.U32 R37, R93.reuse, 0x10000, RZ ;  /* 0x000100005d257824 */ /* 0x040fe200078e00ff */
[C---:B------:R-:W-:Y:S01]  /*53f0*/  R2P PR, R93.reuse, 0x6 ;  /* 0x000000065d007804 */ /* 0x040fe20000000000 */
[----:B------:R-:W-:Y:S01]  /*5400*/  IMAD.SHL.U32 R80, R93, 0x20, RZ ;  /* 0x000000205d507824 */ /* 0x000fe200078e00ff */
[----:B------:R-:W-:Y:S01]  /*5410*/  UMOV UR44, 0x400 ;  /* 0x00000400002c7882 */ /* 0x000fe20000000000 */
[----:B------:R-:W1:Y:S01]  /*5420*/  LDCU.64 UR4, c[0x0][0x890] ;  /* 0x00011200ff0477ac */ /* 0x000e620008000a00 */
[----:B------:R-:W2:Y:S01]  /*5430*/  LDC.64 R78, c[0x0][0x8b0] ;  /* 0x00022c00ff4e7b82 */ /* 0x000ea20000000a00 */
[C---:B------:R-:W-:Y:S01]  /*5440*/  LOP3.LUT R2, R7.reuse, 0x1c0, RZ, 0xc0, !PT ;  /* 0x000001c007027812 */ /* 0x040fe200078ec0ff */
[----:B------:R-:W-:Y:S01]  /*5450*/  IMAD.MOV.U32 R91, RZ, RZ, 0x20 ;  /* 0x00000020ff5b7424 */ /* 0x000fe200078e00ff */
[----:B------:R-:W-:Y:S01]  /*5460*/  ULEA UR44, UR52, UR44, 0x18 ;  /* 0x0000002c342c7291 */ /* 0x000fe2000f8ec0ff */
[----:B------:R-:W-:Y:S01]  /*5470*/  LOP3.LUT R7, R7, 0x200, RZ, 0xc0, !PT ;  /* 0x0000020007077812 */ /* 0x000fe200078ec0ff */
[----:B------:R-:W-:Y:S01]  /*5480*/  IMAD.MOV.U32 R90, RZ, RZ, 0x1 ;  /* 0x00000001ff5a7424 */ /* 0x000fe200078e00ff */
[----:B------:R-:W-:Y:S01]  /*5490*/  LOP3.LUT R3, R2, 0x8, R3, 0xf8, !PT ;  /* 0x0000000802037812 */ /* 0x000fe200078ef803 */
[----:B------:R-:W-:Y:S01]  /*54a0*/  IMAD.SHL.U32 R2, R93, 0x8, RZ ;  /* 0x000000085d027824 */ /* 0x000fe200078e00ff */
[----:B------:R-:W3:Y:S01]  /*54b0*/  LDC.64 R76, c[0x0][0x8a8] ;  /* 0x00022a00ff4c7b82 */ /* 0x000ee20000000a00 */
[----:B------:R-:W-:Y:S01]  /*54c0*/  LOP3.LUT R37, R37, 0x600000, RZ, 0xc0, !PT ;  /* 0x0060000025257812 */ /* 0x000fe200078ec0ff */
[----:B------:R-:W-:Y:S01]  /*54d0*/  IMAD.MOV.U32 R36, RZ, RZ, RZ ;  /* 0x000000ffff247224 */ /* 0x000fe200078e00ff */
[----:B------:R-:W-:-:S02]  /*54e0*/  LOP3.LUT R80, R7, 0xc00, R80, 0xf8, !PT ;  /* 0x00000c0007507812 */ /* 0x000fc400078ef850 */
[----:B------:R-:W-:Y:S02]  /*54f0*/  CS2R R88, SRZ ;  /* 0x0000000000587805 */ /* 0x000fe4000001ff00 */
[----:B------:R-:W-:Y:S01]  /*5500*/  LOP3.LUT R3, R3, 0x38, R2, 0x78, !PT ;  /* 0x0000003803037812 */ /* 0x000fe200078e7802 */
[----:B------:R-:W-:Y:S01]  /*5510*/  IMAD.MOV.U32 R87, RZ, RZ, RZ ;  /* 0x000000ffff577224 */ /* 0x000fe200078e00ff */
[----:B------:R-:W-:Y:S01]  /*5520*/  SEL R92, R91, 0xffffffe0, !P2 ;  /* 0xffffffe05b5c7807 */ /* 0x000fe20005000000 */
[----:B------:R-:W4:Y:S01]  /*5530*/  LDS R0, [UR44+0x120] ;  /* 0x0001202cff007984 */ /* 0x000f220008000800 */
[----:B-1----:R-:W-:Y:S01]  /*5540*/  IMAD.U32 R95, RZ, RZ, UR4 ;  /* 0x00000004ff5f7e24 */ /* 0x002fe2000f8e00ff */
[----:B------:R-:W-:Y:S01]  /*5550*/  UIADD3 UR4, UPT, UPT, UR44, 0x400, URZ ;  /* 0x000004002c047890 */ /* 0x000fe2000fffe0ff */
[----:B------:R-:W-:Y:S01]  /*5560*/  LOP3.LUT R80, R80, R3, RZ, 0xfc, !PT ;  /* 0x0000000350507212 */ /* 0x000fe200078efcff */
[----:B------:R-:W-:Y:S01]  /*5570*/  IMAD.U32 R94, RZ, RZ, UR5 ;  /* 0x00000005ff5e7e24 */ /* 0x000fe2000f8e00ff */
[----:B------:R-:W-:Y:S01]  /*5580*/  LOP3.LUT R93, R93, 0x60, RZ, 0xc0, !PT ;  /* 0x000000605d5d7812 */ /* 0x000fe200078ec0ff */
[----:B------:R-:W1:Y:S01]  /*5590*/  LDCU UR60, c[0x0][0x370] ;  /* 0x00006e00ff3c77ac */ /* 0x000e620008000800 */
[----:B------:R-:W-:Y:S01]  /*55a0*/  SEL R91, R91, 0xffffffe0, !P1 ;  /* 0xffffffe05b5b7807 */ /* 0x000fe20004800000 */
[----:B------:R-:W-:Y:S01]  /*55b0*/  IMAD.U32 R85, RZ, RZ, UR4 ;  /* 0x00000004ff557e24 */ /* 0x000fe2000f8e00ff */
[----:B------:R-:W1:Y:S01]  /*55c0*/  LDCU UR43, c[0x0][0xb0c] ;  /* 0x00016180ff2b77ac */ /* 0x000e620008000800 */
[----:B------:R-:W1:Y:S01]  /*55d0*/  LDCU UR39, c[0x0][0xb30] ;  /* 0x00016600ff2777ac */ /* 0x000e620008000800 */
[----:B------:R-:W1:Y:S01]  /*55e0*/  LDCU.64 UR54, c[0x0][0x888] ;  /* 0x00011100ff3677ac */ /* 0x000e620008000a00 */
[----:B------:R-:W1:Y:S01]  /*55f0*/  LDCU.64 UR40, c[0x0][0xb28] ;  /* 0x00016500ff2877ac */ /* 0x000e620008000a00 */
[----:B------:R-:W1:Y:S01]  /*5600*/  LDCU.128 UR56, c[0x0][0xb10] ;  /* 0x00016200ff3877ac */ /* 0x000e620008000c00 */
[----:B------:R-:W1:Y:S01]  /*5610*/  LDCU UR53, c[0x0][0x374] ;  /* 0x00006e80ff3577ac */ /* 0x000e620008000800 */
[----:B------:R-:W-:Y:S01]  /*5620*/  UMOV UR47, URZ ;  /* 0x000000ff002f7c82 */ /* 0x000fe20008000000 */
[----:B------:R-:W-:Y:S01]  /*5630*/  UMOV UR46, URZ ;  /* 0x000000ff002e7c82 */ /* 0x000fe20008000000 */
[----:B-1234-:R-:W-:-:S07]  /*5640*/  IMAD.IADD R37, R0, 0x1, R37 ;  /* 0x0000000100257824 */ /* 0x01efce00078e0225 */
.L_x_135:
[C---:B------:R-:W-:Y:S02]  /*5650*/  LEA R3, R87.reuse, UR44, 0x3 ;  /* 0x0000002c57037c11 */ /* 0x040fe4000f8e18ff */
[----:B------:R-:W-:Y:S02]  /*5660*/  SHF.L.U32 R0, R88, 0x1f, RZ ;  /* 0x0000001f58007819 */ /* 0x000fe400000006ff */
[----:B------:R-:W-:Y:S02]  /*5670*/  LEA R5, R87, UR44, 0x4 ;  /* 0x0000002c57057c11 */ /* 0x000fe4000f8e20ff */
[----:B-1----:R-:W1:Y:S02]  /*5680*/  SYNCS.PHASECHK.TRANS64.TRYWAIT P0, [R3+URZ+0x70], R0 ;  /* 0x00007000030075a7 */ /* 0x002e6400080011ff */
[----:B-1----:R-:W-:Y:S05]  /*5690*/  @!P0 BRA `(.L_x_92) ;  /* 0x0000004c00088947 */ /* 0x002fea0003800000 */
.L_x_179:
[----:B------:R-:W2:Y:S01]  /*56a0*/  LDS.128 R4, [R5+0x100] ;  /* 0x0001000005047984 */ /* 0x000ea20000000c00 */
[----:B------:R-:W-:Y:S01]  /*56b0*/  UISETP.GE.AND UP0, UPT, UR42, 0x1, UPT ;  /* 0x000000012a00788c */ /* 0x000fe2000bf06270 */
[----:B------:R-:W-:Y:S01]  /*56c0*/  @!PT LDS RZ, [RZ] ;  /* 0x00000000fffff984 */ /* 0x000fe20000000800 */
[----:B------:R-:W-:Y:S01]  /*56d0*/  @!PT LDS RZ, [RZ] ;  /* 0x00000000fffff984 */ /* 0x000fe20000000800 */
[----:B------:R-:W-:Y:S01]  /*56e0*/  @!PT LDS RZ, [RZ] ;  /* 0x00000000fffff984 */ /* 0x000fe20000000800 */
[----:B------:R-:W-:Y:S01]  /*56f0*/  @!PT LDS RZ, [RZ] ;  /* 0x00000000fffff984 */ /* 0x000fe20000000800 */
[----:B------:R3:W-:Y:S06]  /*5700*/  MEMBAR.ALL.CTA ;  /* 0x0000000000007992 */ /* 0x0007ec0000008000 */
[----:B---3--:R-:W3:Y:S01]  /*5710*/  FENCE.VIEW.ASYNC.S ;  /* 0x00000000000073c6 */ /* 0x008ee20000000000 */
[----:B--2---:R-:W-:Y:S11]  /*5720*/  LOP3.LUT P0, RZ, R6, 0x1, RZ, 0xc0, !PT ;  /* 0x0000000106ff7812 */ /* 0x004ff6000780c0ff */
[----:B------:R-:W-:Y:S02]  /*5730*/  @!UPT UIADD3 URZ, UPT, UPT, URZ, URZ, URZ ;  /* 0x000000fffffff290 */ /* 0x000fe4000fffe0ff */
[----:B---3--:R-:W-:Y:S01]  /*5740*/  VOTEU.ANY UP1, P0 ;  /* 0x0000000000ff7886 */ /* 0x008fe20000020100 */
[----:B------:R-:W-:Y:S01]  /*5750*/  PLOP3.LUT P0, PT, PT, PT, UP1, 0x80, 0x8 ;  /* 0x000000000008781c */ /* 0x000fe20003f0f018 */
[----:B------:R-:W-:Y:S11]  /*5760*/  UP2UR UR62, UPR, URZ, 0x2 ;  /* 0x00000002ff3e7883 */ /* 0x000ff60008000000 */
[----:B------:R-:W-:Y:S01]  /*5770*/  @!UPT UIADD3 URZ, UPT, UPT, URZ, URZ, URZ ;  /* 0x000000fffffff290 */ /* 0x000fe2000fffe0ff */
[----:B-1----:R-:W-:Y:S02]  /*5780*/  @P0 SHF.R.U32.HI R0, RZ, 0x10, R5 ;  /* 0x00000010ff000819 */ /* 0x002fe40000011605 */
        /* <DEDUP_REMOVED lines=12> */
[----:B------:R-:W2:Y:S01]  /*5850*/  LDCU UR12, c[0x0][0xb20] ;  /* 0x00016400ff0c77ac */ /* 0x000ea20008000800 */
[----:B------:R-:W-:Y:S02]  /*5860*/  UIMAD.WIDE.U32 UR4, UR53, UR59, URZ ;  /* 0x0000003b350472a5 */ /* 0x000fe4000f8e00ff */
[----:B------:R-:W-:Y:S02]  /*5870*/  UIMAD.WIDE.U32 UR6, UR60, UR56, URZ ;  /* 0x000000383c0672a5 */ /* 0x000fe4000f8e00ff */
[----:B------:R-:W-:Y:S02]  /*5880*/  UISETP.NE.AND UP0, UPT, UR58, 0x1, UPT ;  /* 0x000000013a00788c */ /* 0x000fe4000bf05270 */
[----:B------:R-:W-:Y:S02]  /*5890*/  UIMAD.WIDE.U32 UR8, UR37, UR59, URZ ;  /* 0x0000003b250872a5 */ /* 0x000fe4000f8e00ff */
[----:B------:R-:W-:Y:S02]  /*58a0*/  UIMAD.WIDE.U32 UR10, UR38, UR56, URZ ;  /* 0x00000038260a72a5 */ /* 0x000fe4000f8e00ff */
[----:B------:R-:W-:Y:S02]  /*58b0*/  UISETP.NE.AND UP1, UPT, UR43, 0x1, UPT ;  /* 0x000000012b00788c */ /* 0x000fe4000bf25270 */
[----:B------:R-:W-:Y:S01]  /*58c0*/  UISETP.NE.AND UP2, UPT, UR42, 0x1, UPT ;  /* 0x000000012a00788c */ /* 0x000fe2000bf45270 */
[----:B------:R-:W-:Y:S02]  /*58d0*/  UMOV UR4, UR5 ;  /* 0x0000000500047c82 */ /* 0x000fe40008000000 */
[----:B--2---:R-:W-:Y:S03]  /*58e0*/  USHF.R.U32.HI UR5, URZ, UR12, UR4 ;  /* 0x0000000cff057299 */ /* 0x004fe60008011604 */
[----:B------:R-:W-:Y:S02]  /*58f0*/  UMOV UR4, UR7 ;  /* 0x0000000700047c82 */ /* 0x000fe40008000000 */
[----:B------:R-:W-:Y:S02]  /*5900*/  USHF.R.U32.HI UR7, URZ, UR57, UR4 ;  /* 0x00000039ff077299 */ /* 0x000fe40008011604 */
[----:B------:R-:W-:Y:S02]  /*5910*/  USEL UR4, UR53, UR5, !UP0 ;  /* 0x0000000535047287 */ /* 0x000fe4000c000000 */
[----:B------:R-:W-:Y:S01]  /*5920*/  USEL UR7, UR60, UR7, !UP1 ;  /* 0x000000073c077287 */ /* 0x000fe2000c800000 */
[----:B------:R-:W-:Y:S01]  /*5930*/  UMOV UR5, UR9 ;  /* 0x0000000900057c82 */ /* 0x000fe20008000000 */
[----:B------:R-:W-:Y:S02]  /*5940*/  UIMAD.WIDE.U32 UR8, UR4, UR40, URZ ;  /* 0x00000028040872a5 */ /* 0x000fe4000f8e00ff */
[----:B------:R-:W-:Y:S03]  /*5950*/  USHF.R.U32.HI UR6, URZ, UR12, UR5 ;  /* 0x0000000cff067299 */ /* 0x000fe60008011605 */
[----:B------:R-:W-:Y:S01]  /*5960*/  UMOV UR5, UR11 ;  /* 0x0000000b00057c82 */ /* 0x000fe20008000000 */
[----:B------:R-:W-:Y:S02]  /*5970*/  UIMAD.WIDE.U32 UR10, UR7, UR40, URZ ;  /* 0x00000028070a72a5 */ /* 0x000fe4000f8e00ff */
[----:B------:R-:W-:Y:S02]  /*5980*/  USHF.R.U32.HI UR12, URZ, UR57, UR5 ;  /* 0x00000039ff0c7299 */ /* 0x000fe40008011605 */
[----:B------:R-:W-:Y:S01]  /*5990*/  USEL UR6, UR37, UR6, !UP0 ;  /* 0x0000000625067287 */ /* 0x000fe2000c000000 */
[----:B------:R-:W-:Y:S02]  /*59a0*/  UMOV UR5, UR9 ;  /* 0x0000000900057c82 */ /* 0x000fe40008000000 */
[----:B------:R-:W-:Y:S01]  /*59b0*/  UMOV UR10, UR11 ;  /* 0x0000000b000a7c82 */ /* 0x000fe20008000000 */
[----:B------:R-:W-:Y:S02]  /*59c0*/  @UP2 USHF.R.U32.HI UR4, URZ, UR41, UR5 ;  /* 0x00000029ff042299 */ /* 0x000fe40008011605 */
[----:B------:R-:W-:Y:S02]  /*59d0*/  @UP2 USHF.R.U32.HI UR7, URZ, UR41, UR10 ;  /* 0x00000029ff072299 */ /* 0x000fe4000801160a */
[----:B------:R-:W-:Y:S02]  /*59e0*/  UIMAD UR4, UR42, UR4, URZ ;  /* 0x000000042a0472a4 */ /* 0x000fe4000f8e02ff */
        /* <DEDUP_REMOVED lines=8> */
[----:B------:R-:W-:Y:S02]  /*5a70*/  USEL UR11, UR6, UR4, !UP2 ;  /* 0x00000004060b7287 */ /* 0x000fe4000d000000 */
[----:B------:R-:W-:Y:S02]  /*5a80*/  UIADD3 UR8, UPT, UPT, -UR5, URZ, URZ ;  /* 0x000000ff05087290 */ /* 0x000fe4000fffe1ff */
[----:B------:R-:W-:Y:S01]  /*5a90*/  UIADD3 UR10, UPT, UPT, -UR11, URZ, URZ ;  /* 0x000000ff0b0a7290 */ /* 0x000fe2000fffe1ff */
[----:B------:R-:W-:Y:S01]  /*5aa0*/  @!UP0 UMOV UR4, UR9 ;  /* 0x0000000900048c82 */ /* 0x000fe20008000000 */
[----:B------:R-:W-:Y:S02]  /*5ab0*/  UIADD3 UR9, UPT, UPT, -UR6, URZ, URZ ;  /* 0x000000ff06097290 */ /* 0x000fe4000fffe1ff */
[----:B------:R-:W-:Y:S02]  /*5ac0*/  @!UP0 USHF.R.U32.HI UR4, URZ, UR41, UR4 ;  /* 0x00000029ff048299 */ /* 0x000fe40008011604 */
[----:B------:R-:W-:Y:S02]  /*5ad0*/  UIMAD UR10, UR42, UR10, UR6 ;  /* 0x0000000a2a0a72a4 */ /* 0x000fe4000f8e0206 */
[----:B------:R-:W-:Y:S04]  /*5ae0*/  @!UP0 USEL UR4, UR5, UR4, !UP2 ;  /* 0x0000000405048287 */ /* 0x000fe8000d000000 */
[----:B------:R-:W-:Y:S02]  /*5af0*/  @!UP0 UIMAD UR10, UR7, UR10, UR4 ;  /* 0x0000000a070a82a4 */ /* 0x000fe4000f8e0204 */
[----:B------:R-:W-:Y:S02]  /*5b00*/  @!UP0 UIADD3 UR11, UPT, UPT, UR11, -UR4, URZ ;  /* 0x800000040b0b8290 */ /* 0x000fe4000fffe0ff */
[----:B------:R-:W-:Y:S02]  /*5b10*/  UIMAD UR7, UR43, UR8, UR38 ;  /* 0x000000082b0772a4 */ /* 0x000fe4000f8e0226 */
[----:B------:R-:W-:Y:S02]  /*5b20*/  @!UP0 UIMAD UR6, UR11, UR42, UR5 ;  /* 0x0000002a0b0682a4 */ /* 0x000fe4000f8e0205 */
[----:B------:R-:W-:Y:S01]  /*5b30*/  UIMAD UR4, UR58, UR9, UR37 ;  /* 0x000000093a0472a4 */ /* 0x000fe2000f8e0225 */
[----:B------:R-:W-:Y:S02]  /*5b40*/  @!UP0 UMOV UR5, UR10 ;  /* 0x0000000a00058c82 */ /* 0x000fe40008000000 */
[----:B------:R-:W-:Y:S02]  /*5b50*/  UIMAD UR38, UR5, UR43, UR7 ;  /* 0x0000002b052672a4 */ /* 0x000fe4000f8e0207 */
[----:B------:R-:W-:Y:S11]  /*5b60*/  UIMAD UR37, UR6, UR58, UR4 ;  /* 0x0000003a062572a4 */ /* 0x000ff6000f8e0204 */
[----:B------:R-:W-:Y:S01]  /*5b70*/  @!UPT UIADD3 URZ, UPT, UPT, URZ, URZ, URZ ;  /* 0x000000fffffff290 */ /* 0x000fe2000fffe0ff */
.L_x_93:
[----:B------:R-:W-:Y:S01]  /*5b80*/  UISETP.NE.AND UP0, UPT, UR39, 0x1, UPT ;  /* 0x000000012700788c */ /* 0x000fe2000bf05270 */
[----:B------:R-:W-:Y:S01]  /*5b90*/  LOP3.LUT P0, RZ, R85, 0x3f0, RZ, 0xc0, !PT ;  /* 0x000003f055ff7812 */ /* 0x000fe2000780c0ff */
[----:B------:R-:W-:Y:S01]  /*5ba0*/  USHF.L.U32 UR50, UR16, 0x6, URZ ;  /* 0x0000000610327899 */ /* 0x000fe200080006ff */
[----:B------:R-:W-:Y:S01]  /*5bb0*/  BSSY.RECONVERGENT B6, `(.L_x_94) ;  /* 0x0000034000067945 */ /* 0x000fe20003800200 */
[----:B------:R-:W-:Y:S01]  /*5bc0*/  USHF.L.U32 UR49, UR20, 0x8, URZ ;  /* 0x0000000814317899 */ /* 0x000fe200080006ff */
[----:B------:R-:W-:Y:S06]  /*5bd0*/  IADD3 R87, PT, PT, R87, 0x1, RZ ;  /* 0x0000000157577810 */ /* 0x000fec0007ffe0ff */
[----:B------:R-:W2:Y:S01]  /*5be0*/  @!UP0 LDCU.128 UR12, c[0x0][0xb10] ;  /* 0x00016200ff0c87ac */ /* 0x000ea20008000c00 */
[----:B------:R-:W3:Y:S01]  /*5bf0*/  @!UP0 LDCU UR5, c[0x0][0xb0c] ;  /* 0x00016180ff0587ac */ /* 0x000ee20008000800 */
[----:B------:R-:W4:Y:S01]  /*5c00*/  @!UP0 LDCU UR10, c[0x0][0xb20] ;  /* 0x00016400ff0a87ac */ /* 0x000f220008000800 */
[----:B--2---:R-:W-:Y:S02]  /*5c10*/  UIMAD.WIDE.U32 UR8, UR38, UR12, URZ ;  /* 0x0000000c260872a5 */ /* 0x004fe4000f8e00ff */
[----:B------:R-:W-:Y:S02]  /*5c20*/  UIMAD.WIDE.U32 UR6, UR37, UR15, URZ ;  /* 0x0000000f250672a5 */ /* 0x000fe4000f8e00ff */
[----:B------:R-:W-:Y:S03]  /*5c30*/  @!UP0 UISETP.NE.AND UP1, UPT, UR14, 0x1, UPT ;  /* 0x000000010e00888c */ /* 0x000fe6000bf25270 */
[----:B------:R-:W-:Y:S01]  /*5c40*/  @!UP0 UMOV UR4, UR9 ;  /* 0x0000000900048c82 */ /* 0x000fe20008000000 */
[----:B---3--:R-:W-:Y:S02]  /*5c50*/  @!UP0 UISETP.NE.AND UP2, UPT, UR5, 0x1, UPT ;  /* 0x000000010500888c */ /* 0x008fe4000bf45270 */
[----:B------:R-:W-:Y:S01]  /*5c60*/  @!UP0 USHF.R.U32.HI UR4, URZ, UR13, UR4 ;  /* 0x0000000dff048299 */ /* 0x000fe20008011604 */
[----:B------:R-:W-:Y:S02]  /*5c70*/  @!UP0 UMOV UR6, UR7 ;  /* 0x0000000700068c82 */ /* 0x000fe40008000000 */
[----:B----4-:R-:W-:Y:S02]  /*5c80*/  @!UP0 USHF.R.U32.HI UR6, URZ, UR10, UR6 ;  /* 0x0000000aff068299 */ /* 0x010fe40008011606 */
[----:B------:R-:W-:Y:S02]  /*5c90*/  @!UP0 USEL UR7, UR38, UR4, !UP2 ;  /* 0x0000000426078287 */ /* 0x000fe4000d000000 */
[----:B------:R-:W-:Y:S04]  /*5ca0*/  @!UP0 USEL UR6, UR37, UR6, !UP1 ;  /* 0x0000000625068287 */ /* 0x000fe8000c800000 */
[----:B------:R-:W-:Y:S02]  /*5cb0*/  @!UP0 UIADD3 UR4, UPT, UPT, -UR7, UR6, URZ ;  /* 0x0000000607048290 */ /* 0x000fe4000fffe1ff */
[----:B------:R-:W-:Y:S02]  /*5cc0*/  @!UP0 UIADD3 UR6, UPT, UPT, UR7, -UR6, URZ ;  /* 0x8000000607068290 */ /* 0x000fe4000fffe0ff */
[----:B------:R-:W-:Y:S02]  /*5cd0*/  @!UP0 UIMAD UR38, UR4, UR5, UR38 ;  /* 0x00000005042682a4 */ /* 0x000fe4000f8e0226 */
[----:B------:R-:W-:Y:S01]  /*5ce0*/  @!UP0 UIMAD UR37, UR6, UR14, UR37 ;  /* 0x0000000e062582a4 */ /* 0x000fe2000f8e0225 */
[----:B------:R-:W-:Y:S11]  /*5cf0*/  @!P0 BRA `(.L_x_95) ;  /* 0x00000000007c8947 */ /* 0x000ff60003800000 */
[----:B------:R-:W2:Y:S01]  /*5d00*/  LDCU.64 UR8, c[0x4][0x80] ;  /* 0x01001000ff0877ac */ /* 0x000ea20008000a00 */
[----:B------:R-:W-:Y:S01]  /*5d10*/  MOV R2, 0x0 ;  /* 0x0000000000027802 */ /* 0x000fe20000000f00 */
[----:B------:R-:W-:Y:S02]  /*5d20*/  HFMA2 R12, -RZ, RZ, 0, 5.9604644775390625e-08 ;  /* 0x00000001ff0c7431 */ /* 0x000fe400000001ff */
[----:B------:R-:W-:Y:S01]  /*5d30*/  IMAD.MOV.U32 R8, RZ, RZ, 0x70 ;  /* 0x00000070ff087424 */ /* 0x000fe200078e00ff */
[----:B------:R3:W4:Y:S01]  /*5d40*/  LDC.64 R14, c[0x4][R2] ;  /* 0x01000000020e7b82 */ /* 0x0007220000000a00 */
[----:B------:R-:W1:Y:S01]  /*5d50*/  LDCU.64 UR6, c[0x4][0x88] ;  /* 0x01001100ff0677ac */ /* 0x000e620008000a00 */
[----:B------:R-:W-:Y:S01]  /*5d60*/  IMAD.MOV.U32 R13, RZ, RZ, RZ ;  /* 0x000000ffff0d7224 */ /* 0x000fe200078e00ff */
[----:B------:R-:W1:Y:S01]  /*5d70*/  LDCU.64 UR4, c[0x4][0x8] ;  /* 0x01000100ff0477ac */ /* 0x000e620008000a00 */
[----:B--2---:R-:W-:Y:S01]  /*5d80*/  MOV R5, UR9 ;  /* 0x0000000900057c02 */ /* 0x004fe20008000f00 */
[----:B------:R-:W-:Y:S01]  /*5d90*/  IMAD.U32 R4, RZ, RZ, UR8 ;  /* 0x00000008ff047e24 */ /* 0x000fe2000f8e00ff */
[----:B-1----:R-:W-:Y:S01]  /*5da0*/  MOV R7, UR7 ;  /* 0x0000000700077c02 */ /* 0x002fe20008000f00 */
[----:B------:R-:W-:Y:S01]  /*5db0*/  IMAD.U32 R6, RZ, RZ, UR6 ;  /* 0x00000006ff067e24 */ /* 0x000fe2000f8e00ff */
[----:B------:R-:W-:Y:S01]  /*5dc0*/  MOV R11, UR5 ;  /* 0x00000005000b7c02 */ /* 0x000fe20008000f00 */
[----:B------:R-:W-:Y:S02]  /*5dd0*/  IMAD.U32 R10, RZ, RZ, UR4 ;  /* 0x00000004ff0a7e24 */ /* 0x000fe4000f8e00ff */
[----:B------:R-:W-:Y:S07]  /*5de0*/  LEPC R20, `(.L_x_96) ;  /* 0x000000001014794e */ /* 0x000fee0000000000 */
[----:B---345:R-:W-:Y:S05]  /*5df0*/  CALL.ABS.NOINC R14 ;  /* 0x000000000e007343 */ /* 0x038fea0003c00000 */
.L_x_96:
[----:B------:R-:W1:Y:S01]  /*5e00*/  LDCU.64 UR8, c[0x4][0x80] ;  /* 0x01001000ff0877ac */ /* 0x000e620008000a00 */
[----:B------:R-:W2:Y:S01]  /*5e10*/  LDC.64 R2, c[0x4][R2] ;  /* 0x0100000002027b82 */ /* 0x000ea20000000a00 */
[----:B------:R-:W-:Y:S02]  /*5e20*/  HFMA2 R12, -RZ, RZ, 0, 5.9604644775390625e-08 ;  /* 0x00000001ff0c7431 */ /* 0x000fe400000001ff */
[----:B------:R-:W-:Y:S02]  /*5e30*/  IMAD.MOV.U32 R8, RZ, RZ, 0x70 ;  /* 0x00000070ff087424 */ /* 0x000fe400078e00ff */
[----:B------:R-:W-:Y:S01]  /*5e40*/  IMAD.MOV.U32 R13, RZ, RZ, RZ ;  /* 0x000000ffff0d7224 */ /* 0x000fe200078e00ff */
[----:B------:R-:W3:Y:S01]  /*5e50*/  LDCU.64 UR6, c[0x4][0x88] ;  /* 0x01001100ff0677ac */ /* 0x000ee20008000a00 */
[----:B------:R-:W4:Y:S01]  /*5e60*/  LDCU.64 UR4, c[0x4][0x8] ;  /* 0x01000100ff0477ac */ /* 0x000f220008000a00 */
[----:B-1----:R-:W-:Y:S02]  /*5e70*/  MOV R4, UR8 ;  /* 0x0000000800047c02 */ /* 0x002fe40008000f00 */
[----:B------:R-:W-:Y:S02]  /*5e80*/  MOV R5, UR9 ;  /* 0x0000000900057c02 */ /* 0x000fe40008000f00 */
[----:B---3--:R-:W-:Y:S01]  /*5e90*/  MOV R7, UR7 ;  /* 0x0000000700077c02 */ /* 0x008fe20008000f00 */
[----:B------:R-:W-:Y:S01]  /*5ea0*/  IMAD.U32 R6, RZ, RZ, UR6 ;  /* 0x00000006ff067e24 */ /* 0x000fe2000f8e00ff */
[----:B----4-:R-:W-:Y:S01]  /*5eb0*/  MOV R11, UR5 ;  /* 0x00000005000b7c02 */ /* 0x010fe20008000f00 */
[----:B------:R-:W-:Y:S02]  /*5ec0*/  IMAD.U32 R10, RZ, RZ, UR4 ;  /* 0x00000004ff0a7e24 */ /* 0x000fe4000f8e00ff */
[----:B------:R-:W-:Y:S07]  /*5ed0*/  LEPC R20, `(.L_x_95) ;  /* 0x000000001014794e */ /* 0x000fee0000000000 */
[----:B--2---:R-:W-:Y:S05]  /*5ee0*/  CALL.ABS.NOINC R2 ;  /* 0x0000000002007343 */ /* 0x004fea0003c00000 */
.L_x_95:
[----:B------:R-:W-:Y:S05]  /*5ef0*/  BSYNC.RECONVERGENT B6 ;  /* 0x0000000000067941 */ /* 0x000fea0003800200 */
.L_x_94:
[----:B------:R-:W-:Y:S02]  /*5f00*/  R2UR UR6, R84 ;  /* 0x00000000540672ca */ /* 0x000fe400000e0000 */
[----:B------:R-:W-:Y:S02]  /*5f10*/  R2UR UR5, R95 ;  /* 0x000000005f0572ca */ /* 0x000fe400000e0000 */
[----:B------:R-:W-:Y:S02]  /*5f20*/  R2UR UR4, R94 ;  /* 0x000000005e0472ca */ /* 0x000fe400000e0000 */
[----:B------:R-:W-:Y:S02]  /*5f30*/  ISETP.NE.U32.AND P4, PT, R78, RZ, PT ;  /* 0x000000ff4e00720c */ /* 0x000fe40003f85070 */
[----:B------:R-:W-:Y:S02]  /*5f40*/  ISETP.NE.U32.AND P2, PT, RZ, UR54, PT ;  /* 0x00000036ff007c0c */ /* 0x000fe4000bf45070 */
[----:B------:R-:W-:Y:S02]  /*5f50*/  ISETP.NE.AND.EX P4, PT, R79, RZ, PT, P4 ;  /* 0x000000ff4f00720c */ /* 0x000fe40003f85340 */
[----:B------:R-:W-:Y:S01]  /*5f60*/  ISETP.NE.AND.EX P2, PT, RZ, UR55, PT, P2 ;  /* 0x00000037ff007c0c */ /* 0x000fe2000bf45320 */
[----:B------:R-:W-:Y:S02]  /*5f70*/  UISETP.NE.AND UP2, UPT, UR6, URZ, UPT ;  /* 0x000000ff0600728c */ /* 0x000fe4000bf45270 */
[----:B------:R-:W-:Y:S04]  /*5f80*/  UISETP.NE.U32.AND UP0, UPT, UR5, URZ, UPT ;  /* 0x000000ff0500728c */ /* 0x000fe8000bf05070 */
[----:B------:R-:W-:Y:S01]  /*5f90*/  UISETP.NE.AND.EX UP1, UPT, UR4, URZ, UPT, UP0 ;  /* 0x000000ff0400728c */ /* 0x000fe2000bf25300 */
[----:B------:R-:W-:Y:S01]  /*5fa0*/  PLOP3.LUT P1, PT, PT, PT, UP2, 0x80, 0x8 ;  /* 0x000000000008781c */ /* 0x000fe20003f2f028 */
[----:B------:R-:W-:Y:S03]  /*5fb0*/  UPLOP3.LUT UP0, UPT, UPT, UPT, UPT, 0x40, 0x4 ;  /* 0x000000000004789c */ /* 0x000fe60003f0e870 */
[----:B------:R-:W-:Y:S06]  /*5fc0*/  @UP2 UPLOP3.LUT UP0, UPT, UPT, UPT, UP1, 0x80, 0x8 ;  /* 0x000000000008289c */ /* 0x000fec0003f0f010 */
[----:B------:R-:W-:Y:S01]  /*5fd0*/  PLOP3.LUT P0, PT, PT, PT, UP0, 0x80, 0x8 ;  /* 0x000000000008781c */ /* 0x000fe20003f0f008 */
[----:B------:R-:W-:Y:S01]  /*5fe0*/  @!UPT UIADD3 URZ, UPT, UPT, URZ, URZ, URZ ;  /* 0x000000fffffff290 */ /* 0x000fe2000fffe0ff */
[----:B------:R-:W-:Y:S11]  /*5ff0*/  BRA.U !UP1, `(.L_x_97) ;  /* 0x0000000109407547 */ /* 0x000ff6000b800000 */
[----:B------:R-:W-:Y:S01]  /*6000*/  UISETP.NE.U32.AND UP0, UPT, UR54, URZ, UPT ;  /* 0x000000ff3600728c */ /* 0x000fe2000bf05070 */
[----:B------:R-:W-:Y:S01]  /*6010*/  R2UR UR6, R95 ;  /* 0x000000005f0672ca */ /* 0x000fe200000e0000 */
[----:B------:R-:W2:Y:S01]  /*6020*/  LDCU.64 UR8, c[0x0][0x358] ;  /* 0x00006b00ff0877ac */ /* 0x000ea20008000a00 */
[----:B------:R-:W-:Y:S02]  /*6030*/  HFMA2 R81, -RZ, RZ, 0, 5.9604644775390625e-08 ;  /* 0x00000001ff517431 */ /* 0x000fe400000001ff */
[----:B-1----:R-:W-:Y:S01]  /*6040*/  IMAD.MOV.U32 R0, RZ, RZ, 0x1 ;  /* 0x00000001ff007424 */ /* 0x002fe200078e00ff */
[----:B------:R-:W-:Y:S06]  /*6050*/  UISETP.NE.AND.EX UP0, UPT, UR55, URZ, UPT, UP0 ;  /* 0x000000ff3700728c */ /* 0x000fec000bf05300 */
[----:B------:R-:W-:Y:S05]  /*6060*/  PLOP3.LUT P3, PT, PT, PT, UP0, 0x80, 0x8 ;  /* 0x000000000008781c */ /* 0x000fea0003f6f008 */
[----:B------:R-:W1:Y:S01]  /*6070*/  @UP0 LDCU.64 UR4, c[0x0][0x888] ;  /* 0x00011100ff0407ac */ /* 0x000e620008000a00 */
[----:B------:R-:W-:Y:S07]  /*6080*/  @UP0 UIMAD UR6, UR36, UR6, URZ ;  /* 0x00000006240602a4 */ /* 0x000fee000f8e02ff */
[----:B------:R-:W-:Y:S01]  /*6090*/  @!P3 PRMT R81, R0, 0x7610, R81 ;  /* 0x000076100051b816 */ /* 0x000fe20000000051 */
[----:B-1----:R-:W-:Y:S06]  /*60a0*/  @UP0 UIMAD.WIDE UR4, UR6, 0x4, UR4 ;  /* 0x00000004060408a5 */ /* 0x002fec000f8e0204 */
[----:B------:R-:W-:Y:S02]  /*60b0*/  IMAD.U32 R2, RZ, RZ, UR4 ;  /* 0x00000004ff027e24 */ /* 0x000fe4000f8e00ff */
[----:B------:R-:W-:Y:S03]  /*60c0*/  IMAD.U32 R3, RZ, RZ, UR5 ;  /* 0x00000005ff037e24 */ /* 0x000fe6000f8e00ff */
[----:B------:R-:W1:Y:S02]  /*60d0*/  @!UP0 LDCU UR4, c[0x0][0x880] ;  /* 0x00011000ff0487ac */ /* 0x000e640008000800 */
[----:B--2--5:R2:W5:Y:S02]  /*60e0*/  @P3 LDG.E R41, desc[UR8][R2.64] ;  /* 0x0000000802293981 */ /* 0x024564000c1e1900 */
[----:B-12---:R-:W-:Y:S02]  /*60f0*/  @!P3 MOV R41, UR4 ;  /* 0x000000040029bc02 */ /* 0x006fe40008000f00 */
.L_x_97:
[----:B------:R-:W-:Y:S05]  /*6100*/  @!P4 BRA `(.L_x_98) ;  /* 0x000000000024c947 */ /* 0x000fea0003800000 */
[----:B------:R-:W-:Y:S01]  /*6110*/  ISETP.NE.U32.AND P3, PT, R76, RZ, PT ;  /* 0x000000ff4c00720c */ /* 0x000fe20003f65070 */
[----:B------:R-:W2:Y:S03]  /*6120*/  LDCU.64 UR4, c[0x0][0x358] ;  /* 0x00006b00ff0477ac */ /* 0x000ea60008000a00 */
[----:B------:R-:W-:Y:S11]  /*6130*/  ISETP.NE.AND.EX P3, PT, R77, RZ, PT, P3 ;  /* 0x000000ff4d00720c */ /* 0x000ff60003f65330 */
[----:B------:R-:W-:Y:S02]  /*6140*/  @!UPT UIADD3 URZ, UPT, UPT, URZ, URZ, URZ ;  /* 0x000000fffffff290 */ /* 0x000fe4000fffe0ff */
[----:B------:R-:W3:Y:S01]  /*6150*/  @P3 LDC.64 R2, c[0x0][0x8a8] ;  /* 0x00022a00ff023b82 */ /* 0x000ee20000000a00 */
[----:B-1----:R-:W-:Y:S04]  /*6160*/  @P3 IMAD R0, R78, UR36, RZ ;  /* 0x000000244e003c24 */ /* 0x002fe8000f8e02ff */
[----:B---3--:R-:W-:Y:S05]  /*6170*/  @P3 IMAD.WIDE R2, R0, 0x4, R2 ;  /* 0x0000000400023825 */ /* 0x008fea00078e0202 */
[----:B--2--5:R2:W5:Y:S02]  /*6180*/  @P3 LDG.E R38, desc[UR4][R2.64] ;  /* 0x0000000402263981 */ /* 0x024564000c1e1900 */
[----:B--2---:R-:W3:Y:S02]  /*6190*/  @!P3 LDC R38, c[0x0][0x8a0] ;  /* 0x00022800ff26bb82 */ /* 0x004ee40000000800 */
.L_x_98:
[----:B-----5:R-:W-:Y:S01]  /*61a0*/  FSETP.NEU.AND P3, PT, R41, RZ, PT ;  /* 0x000000ff2900720b */ /* 0x020fe20003f6d000 */
[----:B------:R-:W-:Y:S01]  /*61b0*/  IMAD.SHL.U32 R47, R80, 0x2, RZ ;  /* 0x00000002502f7824 */ /* 0x000fe200078e00ff */
[----:B------:R-:W-:Y:S01]  /*61c0*/  SEL R4, RZ, 0xffffffff, P2 ;  /* 0xffffffffff047807 */ /* 0x000fe20001000000 */
[----:B------:R-:W-:Y:S01]  /*61d0*/  BSSY B1, `(.L_x_99) ;  /* 0x0000044000017945 */ /* 0x000fe20003800000 */
[----:B------:R-:W-:Y:S01]  /*61e0*/  @P1 LOP3.LUT P2, RZ, R81, 0xff, RZ, 0xc0, !PT ;  /* 0x000000ff51ff1812 */ /* 0x000fe2000784c0ff */
[----:B------:R-:W-:Y:S01]  /*61f0*/  VIADD R98, R47, UR44 ;  /* 0x0000002c2f627c36 */ /* 0x000fe20008000000 */
[----:B------:R-:W-:Y:S01]  /*6200*/  @P1 SEL R3, RZ, 0xffffffff, P3 ;  /* 0xffffffffff031807 */ /* 0x000fe20001800000 */
[----:B------:R-:W-:Y:S01]  /*6210*/  IMAD.MOV.U32 R60, RZ, RZ, 0x1 ;  /* 0x00000001ff3c7424 */ /* 0x000fe200078e00ff */
[----:B------:R-:W-:Y:S01]  /*6220*/  LOP3.LUT R90, R90, 0x1, RZ, 0x3c, !PT ;  /* 0x000000015a5a7812 */ /* 0x000fe200078e3cff */
[----:B------:R-:W-:Y:S01]  /*6230*/  IMAD.MOV.U32 R46, RZ, RZ, RZ ;  /* 0x000000ffff2e7224 */ /* 0x000fe200078e00ff */
[----:B------:R-:W-:Y:S02]  /*6240*/  @P0 SEL R3, R4, R3, !P2 ;  /* 0x0000000304030207 */ /* 0x000fe40005000000 */
[----:B------:R-:W-:Y:S02]  /*6250*/  CS2R R74, SRZ ;  /* 0x00000000004a7805 */ /* 0x000fe4000001ff00 */
[C---:B------:R-:W-:Y:S02]  /*6260*/  LEA R99, R36.reuse, UR44, 0x3 ;  /* 0x0000002c24637c11 */ /* 0x040fe4000f8e18ff */
[----:B------:R-:W-:Y:S02]  /*6270*/  CS2R R72, SRZ ;  /* 0x0000000000487805 */ /* 0x000fe4000001ff00 */
[----:B------:R-:W-:Y:S02]  /*6280*/  @P1 LOP3.LUT R3, R3, 0x1, RZ, 0xc0, !PT ;  /* 0x0000000103031812 */ /* 0x000fe400078ec0ff */
[----:B------:R-:W-:Y:S02]  /*6290*/  CS2R R66, SRZ ;  /* 0x0000000000427805 */ /* 0x000fe4000001ff00 */
[----:B------:R-:W-:Y:S02]  /*62a0*/  SHF.L.U32 R2, R89, 0x1f, RZ ;  /* 0x0000001f59027819 */ /* 0x000fe400000006ff */
[----:B------:R-:W-:Y:S02]  /*62b0*/  CS2R R64, SRZ ;  /* 0x0000000000407805 */ /* 0x000fe4000001ff00 */
[----:B------:R-:W-:Y:S02]  /*62c0*/  ISETP.NE.U32.OR P6, PT, R3, 0x1, !P1 ;  /* 0x000000010300780c */ /* 0x000fe40004fc5470 */
[----:B------:R-:W-:Y:S02]  /*62d0*/  CS2R R58, SRZ ;  /* 0x00000000003a7805 */ /* 0x000fe4000001ff00 */
[----:B------:R-:W-:Y:S02]  /*62e0*/  PLOP3.LUT P2, PT, PT, PT, UP1, 0x80, 0x8 ;  /* 0x000000000008781c */ /* 0x000fe40003f4f018 */
[----:B------:R-:W-:Y:S02]  /*62f0*/  CS2R R56, SRZ ;  /* 0x0000000000387805 */ /* 0x000fe4000001ff00 */
[----:B------:R-:W-:Y:S02]  /*6300*/  LEA.HI R39, R36, R36, RZ, 0x1 ;  /* 0x0000002424277211 */ /* 0x000fe400078f08ff */
[----:B------:R-:W-:Y:S02]  /*6310*/  CS2R R50, SRZ ;  /* 0x0000000000327805 */ /* 0x000fe4000001ff00 */
[----:B------:R-:W-:Y:S02]  /*6320*/  LOP3.LUT P4, R86, R81, 0xff, RZ, 0xc0, !PT ;  /* 0x000000ff51567812 */ /* 0x000fe4000788c0ff */
[----:B------:R-:W-:Y:S02]  /*6330*/  CS2R R48, SRZ ;  /* 0x0000000000307805 */ /* 0x000fe4000001ff00 */
[----:B------:R-:W-:Y:S01]  /*6340*/  SEL R3, RZ, 0xffffffff, P3 ;  /* 0xffffffffff037807 */ /* 0x000fe20001800000 */
[C---:B-1----:R-:W-:Y:S01]  /*6350*/  IMAD.SHL.U32 R0, R39.reuse, 0x80, RZ ;  /* 0x0000008027007824 */ /* 0x042fe200078e00ff */
[----:B------:R-:W-:Y:S01]  /*6360*/  LOP3.LUT R39, R39, 0xffe, RZ, 0xc0, !PT ;  /* 0x00000ffe27277812 */ /* 0x000fe200078ec0ff */
[----:B------:R-:W-:Y:S01]  /*6370*/  VIADD R63, R98, 0x400 ;  /* 0x00000400623f7836 */ /* 0x000fe20000000000 */
[----:B------:R-:W-:Y:S01]  /*6380*/  P2R R96, PR, RZ, 0x40 ;  /* 0x00000040ff607803 */ /* 0x000fe20000000000 */
[----:B------:R-:W-:Y:S01]  /*6390*/  IMAD.IADD R97, R91, 0x1, R98 ;  /* 0x000000015b617824 */ /* 0x000fe200078e0262 */
[----:B------:R-:W-:Y:S01]  /*63a0*/  @P6 SHF.L.U32 R5, R90, 0x1f, RZ ;  /* 0x0000001f5a056819 */ /* 0x000fe200000006ff */
[----:B------:R-:W-:Y:S01]  /*63b0*/  IMAD.IADD R39, R36, 0x1, -R39 ;  /* 0x0000000124277824 */ /* 0x000fe200078e0a27 */
[----:B------:R-:W-:Y:S02]  /*63c0*/  @P2 SEL R3, R4, R3, !P4 ;  /* 0x0000000304032207 */ /* 0x000fe40006000000 */
[----:B------:R-:W1:Y:S01]  /*63d0*/  @P6 SYNCS.PHASECHK.TRANS64.TRYWAIT P1, [UR44+0x20], R5 ;  /* 0x00002005ff0065a7 */ /* 0x000e62000802112c */
[----:B------:R-:W-:Y:S02]  /*63e0*/  LOP3.LUT R0, R0, 0xffffff00, RZ, 0xc0, !PT ;  /* 0xffffff0000007812 */ /* 0x000fe400078ec0ff */
[----:B------:R-:W-:Y:S03]  /*63f0*/  LOP3.LUT R3, R3, 0x1, RZ, 0xc0, !PT ;  /* 0x0000000103037812 */ /* 0x000fe600078ec0ff */
[----:B------:R-:W-:Y:S01]  /*6400*/  IMAD.IADD R0, R37, 0x1, R0 ;  /* 0x0000000125007824 */ /* 0x000fe200078e0200 */
[----:B------:R-:W-:Y:S03]  /*6410*/  ISETP.NE.U32.AND P5, PT, R3, 0x1, PT ;  /* 0x000000010300780c */ /* 0x000fe60003fa5070 */
[----:B------:R-:W-:Y:S01]  /*6420*/  IMAD R39, R39, 0x100000, R0 ;  /* 0x0010000027277824 */ /* 0x000fe200078e0200 */
[----:B------:R-:W-:Y:S01]  /*6430*/  P2R R61, PR, RZ, 0x20 ;  /* 0x00000020ff3d7803 */ /* 0x000fe20000000000 */
[----:B------:R2:W4:Y:S01]  /*6440*/  SYNCS.PHASECHK.TRANS64.TRYWAIT P0, [R99+URZ+0x90], R2 ;  /* 0x00009002630075a7 */ /* 0x00052200080011ff */
[----:B-1----:R-:W-:Y:S01]  /*6450*/  @P6 SEL R60, RZ, 0x1, !P1 ;  /* 0x00000001ff3c6807 */ /* 0x002fe20004800000 */
[----:B--2---:R-:W-:Y:S06]  /*6460*/  @!P6 BRA `(.L_x_100) ;  /* 0x000000000068e947 */ /* 0x004fec0003800000 */
[----:B------:R-:W-:Y:S01]  /*6470*/  @P5 IMAD R0, R92, 0x2, R63 ;  /* 0x000000025c005824 */ /* 0x000fe200078e023f */
[----:B------:R-:W-:Y:S01]  /*6480*/  ISETP.NE.AND P1, PT, R60, RZ, PT ;  /* 0x000000ff3c00720c */ /* 0x000fe20003f25270 */
[----:B------:R-:W-:Y:S01]  /*6490*/  @P5 IMAD R4, R92, 0x2, R98 ;  /* 0x000000025c045824 */ /* 0x000fe200078e0262 */
[----:B------:R-:W-:Y:S01]  /*64a0*/  BSSY B0, `(.L_x_101) ;  /* 0x000000e000007945 */ /* 0x000fe20003800000 */
[----:B------:R-:W-:Y:S01]  /*64b0*/  IMAD.MOV.U32 R74, RZ, RZ, RZ ;  /* 0x000000ffff4a7224 */ /* 0x000fe200078e00ff */
[----:B------:R-:W-:Y:S01]  /*64c0*/  CS2R R66, SRZ ;  /* 0x0000000000427805 */ /* 0x000fe2000001ff00 */
[----:B------:R-:W-:Y:S01]  /*64d0*/  @P5 IMAD.IADD R5, R91, 0x1, R0 ;  /* 0x000000015b055824 */ /* 0x000fe200078e0200 */
[----:B------:R-:W-:Y:S02]  /*64e0*/  CS2R R64, SRZ ;  /* 0x0000000000407805 */ /* 0x000fe4000001ff00 */
[----:B------:R-:W-:Y:S02]  /*64f0*/  CS2R R72, SRZ ;  /* 0x0000000000487805 */ /* 0x000fe4000001ff00 */
[----:B------:R-:W-:Y:S02]  /*6500*/  CS2R R50, SRZ ;  /* 0x0000000000327805 */ /* 0x000fe4000001ff00 */
[----:B------:R-:W-:Y:S02]  /*6510*/  CS2R R48, SRZ ;  /* 0x0000000000307805 */ /* 0x000fe4000001ff00 */
[----:B------:R-:W-:Y:S02]  /*6520*/  CS2R R58, SRZ ;  /* 0x00000000003a7805 */ /* 0x000fe4000001ff00 */
[----:B------:R-:W-:Y:S01]  /*6530*/  CS2R R56, SRZ ;  /* 0x0000000000387805 */ /* 0x000fe2000001ff00 */
[----:B------:R-:W-:Y:S06]  /*6540*/  @P1 BRA `(.L_x_102) ;  /* 0x00000000000c1947 */ /* 0x000fec0003800000 */
[----:B------:R-:W-:Y:S04]  /*6550*/  SHF.L.U32 R3, R90, 0x1f, RZ ;  /* 0x0000001f5a037819 */ /* 0x000fe800000006ff */
[----:B------:R-:W1:Y:S02]  /*6560*/  SYNCS.PHASECHK.TRANS64.TRYWAIT P1, [UR44+0x20], R3 ;  /* 0x00002003ff0075a7 */ /* 0x000e64000802112c */
[----:B-1----:R-:W-:Y:S05]  /*6570*/  @!P1 BRA `(.L_x_103) ;  /* 0x0000003c00649947 */ /* 0x002fea0003800000 */
.L_x_102:
[----:B------:R-:W-:Y:S05]  /*6580*/  BSYNC B0 ;  /* 0x0000000000007941 */ /* 0x000fea0003800000 */
.L_x_101:
[----:B------:R-:W-:Y:S01]  /*6590*/  ISETP.NE.AND P1, PT, R61, RZ, PT ;  /* 0x000000ff3d00720c */ /* 0x000fe20003f25270 */
[----:B------:R-:W-:Y:S11]  /*65a0*/  HFMA2 R46, -RZ, RZ, 0, 5.9604644775390625e-08 ;  /* 0x00000001ff2e7431 */ /* 0x000ff600000001ff */
[----:B------:R-:W-:Y:S01]  /*65b0*/  @!UPT UIADD3 URZ, UPT, UPT, URZ, URZ, URZ ;  /* 0x000000fffffff290 */ /* 0x000fe2000fffe0ff */
[----:B------:R-:W-:Y:S05]  /*65c0*/  @P1 WARPSYNC.ALL ;  /* 0x0000000000001948 */ /* 0x000fea0003800000 */
[----:B------:R2:W1:Y:S04]  /*65d0*/  @P1 LDSM.16.M88.4 R64, [R4+0x400] ;  /* 0x000400000440183b */ /* 0x0004680000000200 */
[----:B------:R2:W1:Y:S04]  /*65e0*/  @P1 LDSM.16.M88.4 R72, [R5] ;  /* 0x000000000548183b */ /* 0x0004680000000200 */
[----:B------:R2:W1:Y:S04]  /*65f0*/  @P1 LDSM.16.M88.4 R48, [R47+UR44+0x400] ;  /* 0x0004002c2f30183b */ /* 0x0004680008000200 */
[----:B------:R2:W1:Y:S02]  /*6600*/  @P1 LDSM.16.M88.4 R56, [R97+0x400] ;  /* 0x000400006138183b */ /* 0x0004640000000200 */
.L_x_100:
[----:B------:R-:W-:Y:S05]  /*6610*/  BSYNC B1 ;  /* 0x0000000000017941 */ /* 0x000fea0003800000 */
.L_x_99:
[----:B-1----:R-:W-:Y:S04]  /*6620*/  SHF.R.U32.HI R3, RZ, 0x15, R39 ;  /* 0x00000015ff037819 */ /* 0x002fe80000011627 */
[----:B------:R-:W-:Y:S01]  /*6630*/  LOP3.LUT P1, RZ, R3, 0x3, R82, 0x48, !PT ;  /* 0x0000000303ff7812 */ /* 0x000fe20007824852 */
[----:B------:R-:W-:Y:S01]  /*6640*/  @!UPT UIADD3 URZ, UPT, UPT, URZ, URZ, URZ ;  /* 0x000000fffffff290 */ /* 0x000fe2000fffe0ff */
[----:B----4-:R-:W-:Y:S11]  /*6650*/  @P0 BRA `(.L_x_104) ;  /* 0x0000000000080947 */ /* 0x010ff60003800000 */
[----:B------:R-:W1:Y:S02]  /*6660*/  SYNCS.PHASECHK.TRANS64.TRYWAIT P0, [R99+URZ+0x90], R2 ;  /* 0x00009002630075a7 */ /* 0x000e6400080011ff */
[----:B-1----:R-:W-:Y:S05]  /*6670*/  @!P0 BRA `(.L_x_105) ;  /* 0x0000003c003c8947 */ /* 0x002fea0003800000 */
.L_x_104:
[----:B------:R-:W-:Y:S05]  /*6680*/  @!P1 BRA `(.L_x_106) ;  /* 0x0000000000409947 */ /* 0x000fea0003800000 */
[----:B------:R-:W2:Y:S01]  /*6690*/  LDCU.64 UR8, c[0x4][0x70] ;  /* 0x01000e00ff0877ac */ /* 0x000ea20008000a00 */
[----:B------:R-:W-:Y:S01]  /*66a0*/  MOV R3, 0x0 ;  /* 0x0000000000037802 */ /* 0x000fe20000000f00 */
[----:B------:R-:W-:Y:S02]  /*66b0*/  HFMA2 R12, -RZ, RZ, 0, 5.9604644775390625e-08 ;  /* 0x00000001ff0c7431 */ /* 0x000fe400000001ff */
[----:B------:R-:W-:Y:S02]  /*66c0*/  IMAD.MOV.U32 R8, RZ, RZ, 0x192 ;  /* 0x00000192ff087424 */ /* 0x000fe400078e00ff */
[----:B------:R-:W-:Y:S01]  /*66d0*/  IMAD.MOV.U32 R13, RZ, RZ, RZ ;  /* 0x000000ffff0d7224 */ /* 0x000fe200078e00ff */
[----:B------:R-:W4:Y:S01]  /*66e0*/  LDCU.64 UR6, c[0x4][0x78] ;  /* 0x01000f00ff0677ac */ /* 0x000f220008000a00 */
[----:B-1----:R-:W1:Y:S01]  /*66f0*/  LDC.64 R2, c[0x4][R3] ;  /* 0x0100000003027b82 */ /* 0x002e620000000a00 */
[----:B------:R-:W5:Y:S01]  /*6700*/  LDCU.64 UR4, c[0x4][0x10] ;  /* 0x01000200ff0477ac */ /* 0x000f620008000a00 */
[----:B--2---:R-:W-:Y:S01]  /*6710*/  MOV R5, UR9 ;  /* 0x0000000900057c02 */ /* 0x004fe20008000f00 */
[----:B------:R-:W-:Y:S01]  /*6720*/  IMAD.U32 R4, RZ, RZ, UR8 ;  /* 0x00000008ff047e24 */ /* 0x000fe2000f8e00ff */
[----:B----4-:R-:W-:Y:S01]  /*6730*/  MOV R7, UR7 ;  /* 0x0000000700077c02 */ /* 0x010fe20008000f00 */
[----:B------:R-:W-:Y:S01]  /*6740*/  IMAD.U32 R6, RZ, RZ, UR6 ;  /* 0x00000006ff067e24 */ /* 0x000fe2000f8e00ff */
[----:B-----5:R-:W-:Y:S01]  /*6750*/  MOV R11, UR5 ;  /* 0x00000005000b7c02 */ /* 0x020fe20008000f00 */
[----:B------:R-:W-:Y:S02]  /*6760*/  IMAD.U32 R10, RZ, RZ, UR4 ;  /* 0x00000004ff0a7e24 */ /* 0x000fe4000f8e00ff */
[----:B------:R-:W-:Y:S07]  /*6770*/  LEPC R20, `(.L_x_106) ;  /* 0x000000001014794e */ /* 0x000fee0000000000 */
[----:B-1-3--:R-:W-:Y:S05]  /*6780*/  CALL.ABS.NOINC R2 ;  /* 0x0000000002007343 */ /* 0x00afea0003c00000 */
.L_x_106:
[----:B------:R-:W-:Y:S05]  /*6790*/  WARPSYNC.ALL ;  /* 0x0000000000007948 */ /* 0x000fea0003800000 */
[----:B------:R-:W-:Y:S01]  /*67a0*/  R2UR UR4, R39 ;  /* 0x00000000270472ca */ /* 0x000fe200000e0000 */
[--C-:B------:R-:W-:Y:S01]  /*67b0*/  HADD2.F32 R40, -RZ, R48.reuse.H0_H0 ;  /* 0x20000030ff287230 */ /* 0x100fe20000004100 */
[----:B------:R-:W-:Y:S01]  /*67c0*/  SHF.L.U32 R62, R92, 0x1, RZ ;  /* 0x000000015c3e7819 */ /* 0x000fe200000006ff */
[----:B------:R-:W-:Y:S01]  /*67d0*/  HADD2.F32 R43, -RZ, R48.H1_H1 ;  /* 0x30000030ff2b7230 */ /* 0x000fe20000004100 */
[----:B------:R-:W-:Y:S01]  /*67e0*/  ISETP.NE.AND P0, PT, R93, RZ, PT ;  /* 0x000000ff5d00720c */ /* 0x000fe20003f05270 */
[----:B------:R-:W-:Y:S01]  /*67f0*/  HADD2.F32 R42, -RZ, R49.H0_H0 ;  /* 0x20000031ff2a7230 */ /* 0x000fe20000004100 */
[----:B------:R-:W-:Y:S01]  /*6800*/  IADD3 R100, PT, PT, R63, R62, RZ ;  /* 0x0000003e3f647210 */ /* 0x000fe20007ffe0ff */
[----:B------:R-:W-:Y:S01]  /*6810*/  HADD2.F32 R45, -RZ, R51.H0_H0 ;  /* 0x20000033ff2d7230 */ /* 0x000fe20000004100 */
[----:B------:R-:W-:Y:S02]  /*6820*/  BSSY.RECONVERGENT B0, `(.L_x_107) ;  /* 0x0000085000007945 */ /* 0x000fe40003800200 */
[----:B------:R-:W-:Y:S03]  /*6830*/  IADD3 R101, PT, PT, R91, R100, RZ ;  /* 0x000000645b657210 */ /* 0x000fe60007ffe0ff */
[----:B--2---:R-:W3:Y:S02]  /*6840*/  LDTM.16dp256bit.x8 R4, tmem[UR4] ;  /* 0x00000004000479ee */ /* 0x004ee400081a0000 */
[C---:B---3--:R-:W-:Y:S01]  /*6850*/  FMUL R0, R38.reuse, R4 ;  /* 0x0000000426007220 */ /* 0x048fe20000400000 */
[C---:B-1----:R-:W-:Y:S01]  /*6860*/  FMUL R2, R38.reuse, R5 ;  /* 0x0000000526027220 */ /* 0x042fe20000400000 */
[C---:B------:R-:W-:Y:S01]  /*6870*/  FMUL R3, R38.reuse, R6 ;  /* 0x0000000626037220 */ /* 0x040fe20000400000 */
[C---:B------:R-:W-:Y:S01]  /*6880*/  FMUL R7, R38.reuse, R7 ;  /* 0x0000000726077220 */ /* 0x040fe20000400000 */
[C---:B------:R-:W-:Y:S01]  /*6890*/  FFMA R0, R41.reuse, R40, R0 ;  /* 0x0000002829007223 */ /* 0x040fe20000000000 */
[----:B------:R-:W-:Y:S02]  /*68a0*/  HADD2.F32 R40, -RZ, R49.H1_H1 ;  /* 0x30000031ff287230 */ /* 0x000fe40000004100 */
[C---:B------:R-:W-:Y:S01]  /*68b0*/  FFMA R2, R41.reuse, R43, R2 ;  /* 0x0000002b29027223 */ /* 0x040fe20000000002 */
[C---:B------:R-:W-:Y:S01]  /*68c0*/  FFMA R3, R41.reuse, R42, R3 ;  /* 0x0000002a29037223 */ /* 0x040fe20000000003 */
[--C-:B------:R-:W-:Y:S02]  /*68d0*/  HADD2.F32 R43, -RZ, R50.reuse.H0_H0 ;  /* 0x20000032ff2b7230 */ /* 0x100fe40000004100 */
[----:B------:R-:W-:Y:S01]  /*68e0*/  FMUL R4, R38, R8 ;  /* 0x0000000826047220 */ /* 0x000fe20000400000 */
[----:B------:R-:W-:Y:S01]  /*68f0*/  HADD2.F32 R42, -RZ, R50.H1_H1 ;  /* 0x30000032ff2a7230 */ /* 0x000fe20000004100 */
[----:B------:R-:W-:Y:S01]  /*6900*/  F2FP.F16.F32.PACK_AB R52, R2, R0 ;  /* 0x000000000234723e */ /* 0x000fe200000000ff */
[C---:B------:R-:W-:Y:S01]  /*6910*/  FFMA R7, R41.reuse, R40, R7 ;  /* 0x0000002829077223 */ /* 0x040fe20000000007 */
[----:B------:R-:W-:Y:S01]  /*6920*/  FFMA R4, R41, R43, R4 ;  /* 0x0000002b29047223 */ /* 0x000fe20000000004 */
[C---:B------:R-:W-:Y:S01]  /*6930*/  FMUL R5, R38.reuse, R9 ;  /* 0x0000000926057220 */ /* 0x040fe20000400000 */
[C---:B------:R-:W-:Y:S01]  /*6940*/  FMUL R6, R38.reuse, R10 ;  /* 0x0000000a26067220 */ /* 0x040fe20000400000 */
[----:B------:R-:W-:Y:S01]  /*6950*/  HADD2.F32 R40, -RZ, R51.H1_H1 ;  /* 0x30000033ff287230 */ /* 0x000fe20000004100 */
[----:B------:R-:W-:Y:S01]  /*6960*/  F2FP.F16.F32.PACK_AB R53, R7, R3 ;  /* 0x000000030735723e */ /* 0x000fe200000000ff */
[C---:B------:R-:W-:Y:S01]  /*6970*/  FFMA R5, R41.reuse, R42, R5 ;  /* 0x0000002a29057223 */ /* 0x040fe20000000005 */
[----:B------:R-:W-:Y:S01]  /*6980*/  FFMA R6, R41, R45, R6 ;  /* 0x0000002d29067223 */ /* 0x000fe20000000006 */
[C---:B------:R-:W-:Y:S01]  /*6990*/  FMUL R11, R38.reuse, R11 ;  /* 0x0000000b260b7220 */ /* 0x040fe20000400000 */
[--C-:B------:R-:W-:Y:S02]  /*69a0*/  HADD2.F32 R43, -RZ, R56.reuse.H0_H0 ;  /* 0x20000038ff2b7230 */ /* 0x100fe40000004100 */
[C---:B------:R-:W-:Y:S01]  /*69b0*/  FMUL R8, R38.reuse, R12 ;  /* 0x0000000c26087220 */ /* 0x040fe20000400000 */
[----:B------:R-:W-:Y:S01]  /*69c0*/  F2FP.F16.F32.PACK_AB R54, R5, R4 ;  /* 0x000000040536723e */ /* 0x000fe200000000ff */
[C---:B------:R-:W-:Y:S01]  /*69d0*/  FFMA R11, R41.reuse, R40, R11 ;  /* 0x00000028290b7223 */ /* 0x040fe2000000000b */
[----:B------:R-:W-:Y:S02]  /*69e0*/  HADD2.F32 R40, -RZ, R56.H1_H1 ;  /* 0x30000038ff287230 */ /* 0x000fe40000004100 */
[----:B------:R-:W-:Y:S01]  /*69f0*/  FFMA R8, R41, R43, R8 ;  /* 0x0000002b29087223 */ /* 0x000fe20000000008 */
[C---:B------:R-:W-:Y:S01]  /*6a00*/  FMUL R9, R38.reuse, R13 ;  /* 0x0000000d26097220 */ /* 0x040fe20000400000 */
[--C-:B------:R-:W-:Y:S01]  /*6a10*/  HADD2.F32 R45, -RZ, R57.reuse.H0_H0 ;  /* 0x20000039ff2d7230 */ /* 0x100fe20000004100 */
[----:B------:R-:W-:Y:S01]  /*6a20*/  F2FP.F16.F32.PACK_AB R55, R11, R6 ;  /* 0x000000060b37723e */ /* 0x000fe200000000ff */
[C---:B------:R-:W-:Y:S01]  /*6a30*/  FMUL R10, R38.reuse, R14 ;  /* 0x0000000e260a7220 */ /* 0x040fe20000400000 */
[----:B------:R-:W-:Y:S02]  /*6a40*/  HADD2.F32 R42, -RZ, R57.H1_H1 ;  /* 0x30000039ff2a7230 */ /* 0x000fe40000004100 */
[C---:B------:R-:W-:Y:S01]  /*6a50*/  FFMA R9, R41.reuse, R40, R9 ;  /* 0x0000002829097223 */ /* 0x040fe20000000009 */
[C---:B------:R-:W-:Y:S01]  /*6a60*/  FMUL R15, R38.reuse, R15 ;  /* 0x0000000f260f7220 */ /* 0x040fe20000400000 */
[----:B------:R1:W-:Y:S01]  /*6a70*/  STSM.16.M88.4 [R98+0x400], R52 ;  /* 0x0004003462007844 */ /* 0x0003e20000000200 */
[----:B------:R-:W-:Y:S01]  /*6a80*/  FFMA R10, R41, R45, R10 ;  /* 0x0000002d290a7223 */ /* 0x000fe2000000000a */
[--C-:B------:R-:W-:Y:S01]  /*6a90*/  HADD2.F32 R40, -RZ, R58.reuse.H0_H0 ;  /* 0x2000003aff287230 */ /* 0x100fe20000004100 */
[----:B------:R-:W-:Y:S01]  /*6aa0*/  F2FP.F16.F32.PACK_AB R68, R9, R8 ;  /* 0x000000080944723e */ /* 0x000fe200000000ff */
[----:B------:R-:W-:Y:S01]  /*6ab0*/  FFMA R15, R41, R42, R15 ;  /* 0x0000002a290f7223 */ /* 0x000fe2000000000f */
[C---:B------:R-:W-:Y:S01]  /*6ac0*/  FMUL R12, R38.reuse, R16 ;  /* 0x00000010260c7220 */ /* 0x040fe20000400000 */
[----:B------:R-:W-:Y:S02]  /*6ad0*/  HADD2.F32 R42, -RZ, R58.H1_H1 ;  /* 0x3000003aff2a7230 */ /* 0x000fe40000004100 */
[C---:B------:R-:W-:Y:S01]  /*6ae0*/  FMUL R13, R38.reuse, R17 ;  /* 0x00000011260d7220 */ /* 0x040fe20000400000 */
[--C-:B------:R-:W-:Y:S01]  /*6af0*/  HADD2.F32 R43, -RZ, R59.reuse.H0_H0 ;  /* 0x2000003bff2b7230 */ /* 0x100fe20000004100 */
[----:B------:R-:W-:Y:S01]  /*6b00*/  F2FP.F16.F32.PACK_AB R69, R15, R10 ;  /* 0x0000000a0f45723e */ /* 0x000fe200000000ff */
[C---:B------:R-:W-:Y:S01]  /*6b10*/  FFMA R12, R41.reuse, R40, R12 ;  /* 0x00000028290c7223 */ /* 0x040fe2000000000c */
[----:B------:R-:W-:Y:S01]  /*6b20*/  FFMA R13, R41, R42, R13 ;  /* 0x0000002a290d7223 */ /* 0x000fe2000000000d */
[C---:B------:R-:W-:Y:S01]  /*6b30*/  FMUL R14, R38.reuse, R18 ;  /* 0x00000012260e7220 */ /* 0x040fe20000400000 */
[----:B------:R-:W-:Y:S02]  /*6b40*/  HADD2.F32 R40, -RZ, R59.H1_H1 ;  /* 0x3000003bff287230 */ /* 0x000fe40000004100 */
[C---:B------:R-:W-:Y:S01]  /*6b50*/  FMUL R19, R38.reuse, R19 ;  /* 0x0000001326137220 */ /* 0x040fe20000400000 */
[C---:B------:R-:W-:Y:S01]  /*6b60*/  FMUL R16, R38.reuse, R20 ;  /* 0x0000001426107220 */ /* 0x040fe20000400000 */
[----:B------:R-:W-:Y:S01]  /*6b70*/  F2FP.F16.F32.PACK_AB R70, R13, R12 ;  /* 0x0000000c0d46723e */ /* 0x000fe200000000ff */
[C---:B------:R-:W-:Y:S01]  /*6b80*/  FFMA R14, R41.reuse, R43, R14 ;  /* 0x0000002b290e7223 */ /* 0x040fe2000000000e */
[--C-:B------:R-:W-:Y:S02]  /*6b90*/  HADD2.F32 R43, -RZ, R64.reuse.H0_H0 ;  /* 0x20000040ff2b7230 */ /* 0x100fe40000004100 */
[C---:B------:R-:W-:Y:S01]  /*6ba0*/  FFMA R19, R41.reuse, R40, R19 ;  /* 0x0000002829137223 */ /* 0x040fe20000000013 */
[----:B------:R-:W-:Y:S02]  /*6bb0*/  HADD2.F32 R42, -RZ, R64.H1_H1 ;  /* 0x30000040ff2a7230 */ /* 0x000fe40000004100 */
[C---:B------:R-:W-:Y:S01]  /*6bc0*/  FMUL R17, R38.reuse, R21 ;  /* 0x0000001526117220 */ /* 0x040fe20000400000 */
[--C-:B------:R-:W-:Y:S02]  /*6bd0*/  HADD2.F32 R45, -RZ, R65.reuse.H0_H0 ;  /* 0x20000041ff2d7230 */ /* 0x100fe40000004100 */
[----:B------:R-:W-:Y:S01]  /*6be0*/  FFMA R16, R41, R43, R16 ;  /* 0x0000002b29107223 */ /* 0x000fe20000000010 */
[----:B------:R-:W-:Y:S01]  /*6bf0*/  F2FP.F16.F32.PACK_AB R71, R19, R14 ;  /* 0x0000000e1347723e */ /* 0x000fe200000000ff */
[----:B------:R-:W-:Y:S01]  /*6c00*/  FFMA R17, R41, R42, R17 ;  /* 0x0000002a29117223 */ /* 0x000fe20000000011 */
[C---:B------:R-:W-:Y:S01]  /*6c10*/  FMUL R18, R38.reuse, R22 ;  /* 0x0000001626127220 */ /* 0x040fe20000400000 */
[----:B------:R-:W-:Y:S02]  /*6c20*/  HADD2.F32 R40, -RZ, R65.H1_H1 ;  /* 0x30000041ff287230 */ /* 0x000fe40000004100 */
[C---:B------:R-:W-:Y:S01]  /*6c30*/  FMUL R23, R38.reuse, R23 ;  /* 0x0000001726177220 */ /* 0x040fe20000400000 */
[----:B------:R1:W-:Y:S01]  /*6c40*/  STSM.16.M88.4 [R97+0x400], R68 ;  /* 0x0004004461007844 */ /* 0x0003e20000000200 */
[----:B------:R-:W-:Y:S01]  /*6c50*/  F2FP.F16.F32.PACK_AB R104, R17, R16 ;  /* 0x000000101168723e */ /* 0x000fe200000000ff */
[C---:B------:R-:W-:Y:S01]  /*6c60*/  FFMA R18, R41.reuse, R45, R18 ;  /* 0x0000002d29127223 */ /* 0x040fe20000000012 */
[----:B------:R-:W-:Y:S01]  /*6c70*/  FFMA R23, R41, R40, R23 ;  /* 0x0000002829177223 */ /* 0x000fe20000000017 */
[--C-:B------:R-:W-:Y:S02]  /*6c80*/  HADD2.F32 R43, -RZ, R66.reuse.H0_H0 ;  /* 0x20000042ff2b7230 */ /* 0x100fe40000004100 */
[C---:B------:R-:W-:Y:S01]  /*6c90*/  FMUL R20, R38.reuse, R24 ;  /* 0x0000001826147220 */ /* 0x040fe20000400000 */
[----:B------:R-:W-:Y:S02]  /*6ca0*/  HADD2.F32 R40, -RZ, R66.H1_H1 ;  /* 0x30000042ff287230 */ /* 0x000fe40000004100 */
[C---:B------:R-:W-:Y:S01]  /*6cb0*/  FMUL R21, R38.reuse, R25 ;  /* 0x0000001926157220 */ /* 0x040fe20000400000 */
[--C-:B------:R-:W-:Y:S01]  /*6cc0*/  HADD2.F32 R45, -RZ, R67.reuse.H0_H0 ;  /* 0x20000043ff2d7230 */ /* 0x100fe20000004100 */
[----:B------:R-:W-:Y:S01]  /*6cd0*/  F2FP.F16.F32.PACK_AB R105, R23, R18 ;  /* 0x000000121769723e */ /* 0x000fe200000000ff */
[C---:B------:R-:W-:Y:S01]  /*6ce0*/  FFMA R20, R41.reuse, R43, R20 ;  /* 0x0000002b29147223 */ /* 0x040fe20000000014 */
[C---:B------:R-:W-:Y:S01]  /*6cf0*/  FFMA R21, R41.reuse, R40, R21 ;  /* 0x0000002829157223 */ /* 0x040fe20000000015 */
[C---:B------:R-:W-:Y:S01]  /*6d00*/  FMUL R22, R38.reuse, R26 ;  /* 0x0000001a26167220 */ /* 0x040fe20000400000 */
[----:B------:R-:W-:Y:S02]  /*6d10*/  HADD2.F32 R42, -RZ, R67.H1_H1 ;  /* 0x30000043ff2a7230 */ /* 0x000fe40000004100 */
[C---:B------:R-:W-:Y:S01]  /*6d20*/  FMUL R27, R38.reuse, R27 ;  /* 0x0000001b261b7220 */ /* 0x040fe20000400000 */
[--C-:B------:R-:W-:Y:S02]  /*6d30*/  HADD2.F32 R40, -RZ, R72.reuse.H0_H0 ;  /* 0x20000048ff287230 */ /* 0x100fe40000004100 */
[C---:B------:R-:W-:Y:S01]  /*6d40*/  FFMA R22, R41.reuse, R45, R22 ;  /* 0x0000002d29167223 */ /* 0x040fe20000000016 */
[C---:B------:R-:W-:Y:S01]  /*6d50*/  FMUL R24, R38.reuse, R28 ;  /* 0x0000001c26187220 */ /* 0x040fe20000400000 */
[C---:B------:R-:W-:Y:S01]  /*6d60*/  FFMA R27, R41.reuse, R42, R27 ;  /* 0x0000002a291b7223 */ /* 0x040fe2000000001b */
[----:B------:R-:W-:Y:S02]  /*6d70*/  HADD2.F32 R42, -RZ, R72.H1_H1 ;  /* 0x30000048ff2a7230 */ /* 0x000fe40000004100 */
[C---:B------:R-:W-:Y:S01]  /*6d80*/  FMUL R25, R38.reuse, R29 ;  /* 0x0000001d26197220 */ /* 0x040fe20000400000 */
[--C-:B------:R-:W-:Y:S02]  /*6d90*/  HADD2.F32 R43, -RZ, R73.reuse.H0_H0 ;  /* 0x20000049ff2b7230 */ /* 0x100fe40000004100 */
[C---:B------:R-:W-:Y:S01]  /*6da0*/  FMUL R26, R38.reuse, R30 ;  /* 0x0000001e261a7220 */ /* 0x040fe20000400000 */
[C---:B------:R-:W-:Y:S01]  /*6db0*/  FFMA R24, R41.reuse, R40, R24 ;  /* 0x0000002829187223 */ /* 0x040fe20000000018 */
[----:B------:R-:W-:Y:S02]  /*6dc0*/  HADD2.F32 R40, -RZ, R73.H1_H1 ;  /* 0x30000049ff287230 */ /* 0x000fe40000004100 */
[C---:B------:R-:W-:Y:S01]  /*6dd0*/  FFMA R25, R41.reuse, R42, R25 ;  /* 0x0000002a29197223 */ /* 0x040fe20000000019 */
[C---:B------:R-:W-:Y:S01]  /*6de0*/  FMUL R31, R38.reuse, R31 ;  /* 0x0000001f261f7220 */ /* 0x040fe20000400000 */
[C---:B------:R-:W-:Y:S01]  /*6df0*/  FFMA R26, R41.reuse, R43, R26 ;  /* 0x0000002b291a7223 */ /* 0x040fe2000000001a */
[--C-:B------:R-:W-:Y:S02]  /*6e00*/  HADD2.F32 R43, -RZ, R74.reuse.H0_H0 ;  /* 0x2000004aff2b7230 */ /* 0x100fe40000004100 */
[C---:B------:R-:W-:Y:S01]  /*6e10*/  FMUL R28, R38.reuse, R32 ;  /* 0x00000020261c7220 */ /* 0x040fe20000400000 */
[----:B------:R-:W-:Y:S02]  /*6e20*/  HADD2.F32 R42, -RZ, R74.H1_H1 ;  /* 0x3000004aff2a7230 */ /* 0x000fe40000004100 */
[C---:B------:R-:W-:Y:S01]  /*6e30*/  FFMA R31, R41.reuse, R40, R31 ;  /* 0x00000028291f7223 */ /* 0x040fe2000000001f */
[C---:B------:R-:W-:Y:S01]  /*6e40*/  FMUL R29, R38.reuse, R33 ;  /* 0x00000021261d7220 */ /* 0x040fe20000400000 */
[--C-:B------:R-:W-:Y:S02]  /*6e50*/  HADD2.F32 R45, -RZ, R75.reuse.H0_H0 ;  /* 0x2000004bff2d7230 */ /* 0x100fe40000004100 */
[C---:B------:R-:W-:Y:S01]  /*6e60*/  FMUL R30, R38.reuse, R34 ;  /* 0x00000022261e7220 */ /* 0x040fe20000400000 */
[----:B------:R-:W-:Y:S02]  /*6e70*/  HADD2.F32 R40, -RZ, R75.H1_H1 ;  /* 0x3000004bff287230 */ /* 0x000fe40000004100 */
[----:B------:R-:W-:Y:S01]  /*6e80*/  FMUL R35, R38, R35 ;  /* 0x0000002326237220 */ /* 0x000fe20000400000 */
[C---:B------:R-:W-:Y:S01]  /*6e90*/  FFMA R28, R41.reuse, R43, R28 ;  /* 0x0000002b291c7223 */ /* 0x040fe2000000001c */
[C---:B------:R-:W-:Y:S01]  /*6ea0*/  FFMA R29, R41.reuse, R42, R29 ;  /* 0x0000002a291d7223 */ /* 0x040fe2000000001d */
[C---:B------:R-:W-:Y:S01]  /*6eb0*/  FFMA R30, R41.reuse, R45, R30 ;  /* 0x0000002d291e7223 */ /* 0x040fe2000000001e */
[----:B------:R-:W-:Y:S01]  /*6ec0*/  FFMA R35, R41, R40, R35 ;  /* 0x0000002829237223 */ /* 0x000fe20000000023 */
[----:B------:R-:W-:Y:S02]  /*6ed0*/  F2FP.F16.F32.PACK_AB R106, R21, R20 ;  /* 0x00000014156a723e */ /* 0x000fe400000000ff */
[----:B------:R-:W-:Y:S02]  /*6ee0*/  F2FP.F16.F32.PACK_AB R107, R27, R22 ;  /* 0x000000161b6b723e */ /* 0x000fe400000000ff */
[----:B------:R-:W-:Y:S02]  /*6ef0*/  F2FP.F16.F32.PACK_AB R108, R25, R24 ;  /* 0x00000018196c723e */ /* 0x000fe400000000ff */
[----:B------:R-:W-:Y:S01]  /*6f00*/  F2FP.F16.F32.PACK_AB R109, R31, R26 ;  /* 0x0000001a1f6d723e */ /* 0x000fe200000000ff */
[----:B------:R1:W-:Y:S01]  /*6f10*/  STSM.16.M88.4 [R100], R104 ;  /* 0x0000006864007844 */ /* 0x0003e20000000200 */
[----:B------:R-:W-:Y:S02]  /*6f20*/  F2FP.F16.F32.PACK_AB R110, R29, R28 ;  /* 0x0000001c1d6e723e */ /* 0x000fe400000000ff */
[----:B------:R-:W-:Y:S05]  /*6f30*/  F2FP.F16.F32.PACK_AB R111, R35, R30 ;  /* 0x0000001e236f723e */ /* 0x000fea00000000ff */
[----:B------:R1:W-:Y:S01]  /*6f40*/  STSM.16.M88.4 [R101], R108 ;  /* 0x0000006c65007844 */ /* 0x0003e20000000200 */
[----:B------:R-:W-:Y:S01]  /*6f50*/  @!PT LDS RZ, [RZ] ;  /* 0x00000000fffff984 */ /* 0x000fe20000000800 */
[----:B------:R-:W-:Y:S01]  /*6f60*/  @!PT LDS RZ, [RZ] ;  /* 0x00000000fffff984 */ /* 0x000fe20000000800 */
[----:B------:R-:W-:Y:S01]  /*6f70*/  @!PT LDS RZ, [RZ] ;  /* 0x00000000fffff984 */ /* 0x000fe20000000800 */
[----:B------:R-:W-:Y:S01]  /*6f80*/  @!PT LDS RZ, [RZ] ;  /* 0x00000000fffff984 */ /* 0x000fe20000000800 */
[----:B------:R2:W-:Y:S07]  /*6f90*/  MEMBAR.ALL.CTA ;  /* 0x0000000000007992 */ /* 0x0005ee0000008000 */
[----:B--2---:R-:W2:Y:S02]  /*6fa0*/  FENCE.VIEW.ASYNC.S ;  /* 0x00000000000073c6 */ /* 0x004ea40000000000 */
[----:B--2---:R-:W-:Y:S06]  /*6fb0*/  BAR.SYNC.DEFER_BLOCKING 0x1, 0x80 ;  /* 0x0042000000007b1d */ /* 0x004fec0000010000 */
[----:B------:R-:W-:Y:S05]  /*6fc0*/  @P0 BRA `(.L_x_108) ;  /* 0x0000000000280947 */ /* 0x000fea0003800000 */
[----:B------:R-:W2:Y:S01]  /*6fd0*/  LDCU.64 UR6, c[0x0][0x348] ;  /* 0x00006900ff0677ac */ /* 0x000ea20008000a00 */
[----:B------:R-:W-:Y:S01]  /*6fe0*/  UIADD3 UR4, UPT, UPT, UR44, 0x400, URZ ;  /* 0x000004002c047890 */ /* 0x000fe2000fffe0ff */
[----:B------:R-:W-:Y:S05]  /*6ff0*/  UMOV UR51, UR36 ;  /* 0x0000002400337c82 */ /* 0x000fea0008000000 */
[----:B------:R-:W-:Y:S04]  /*7000*/  MOV R85, UR4 ;  /* 0x0000000400557c02 */ /* 0x000fe80008000f00 */
[----:B------:R-:W-:Y:S01]  /*7010*/  R2UR UR48, R85 ;  /* 0x00000000553072ca */ /* 0x000fe200000e0000 */
[----:B--2---:R-:W-:Y:S04]  /*7020*/  UIADD3 UR4, UP0, UPT, UR6, 0x680, URZ ;  /* 0x0000068006047890 */ /* 0x004fe8000ff1e0ff */
[----:B------:R-:W-:Y:S09]  /*7030*/  UIADD3.X UR5, UPT, UPT, URZ, UR7, URZ, UP0, !UPT ;  /* 0x00000007ff057290 */ /* 0x000ff200087fe4ff */
[----:B------:R2:W-:Y:S01]  /*7040*/  UTMASTG.3D [UR48], [UR4] ;  /* 0x00000030040073b5 */ /* 0x0005e20008010000 */
[----:B------:R0:W-:Y:S01]  /*7050*/  UTMACMDFLUSH ;  /* 0x00000000000079b7 */ /* 0x0001e20000000000 */
[----:B--2---:R-:W-:Y:S04]  /*7060*/  DEPBAR.LE SB0, 0x1 ;  /* 0x000080400000791a */ /* 0x004fe80000000000 */
.L_x_108:
[----:B------:R-:W-:Y:S05]  /*7070*/  BSYNC.RECONVERGENT B0 ;  /* 0x0000000000007941 */ /* 0x000fea0003800200 */
.L_x_107:
[----:B------:R-:W-:Y:S01]  /*7080*/  BAR.SYNC.DEFER_BLOCKING 0x1, 0x80 ;  /* 0x0042000000007b1d */ /* 0x000fe20000010000 */
[----:B------:R-:W-:Y:S01]  /*7090*/  ISETP.NE.AND P1, PT, R96, RZ, PT ;  /* 0x000000ff6000720c */ /* 0x000fe20003f25270 */
[----:B------:R-:W-:Y:S01]  /*70a0*/  UISETP.NE.AND UP0, UPT, UR47, URZ, UPT ;  /* 0x000000ff2f00728c */ /* 0x000fe2000bf05270 */
[----:B------:R-:W-:Y:S11]  /*70b0*/  LEA R3, R46, UR44, 0x3 ;  /* 0x0000002c2e037c11 */ /* 0x000ff6000f8e18ff */
[----:B------:R-:W-:Y:S01]  /*70c0*/  @P1 SHF.L.U32 R2, R90, 0x1f, RZ ;  /* 0x0000001f5a021819 */ /* 0x000fe200000006ff */
[----:B------:R-:W-:Y:S06]  /*70d0*/  BRA.U !UP0, `(.L_x_109) ;  /* 0x0000000108247547 */ /* 0x000fec000b800000 */
[----:B------:R-:W-:Y:S01]  /*70e0*/  IMAD.U32 R5, RZ, RZ, UR46 ;  /* 0x0000002eff057e24 */ /* 0x000fe2000f8e00ff */
[----:B------:R-:W-:Y:S01]  /*70f0*/  MOV R0, UR52 ;  /* 0x0000003400007c02 */ /* 0x000fe20008000f00 */
[----:B------:R-:W-:Y:S03]  /*7100*/  UIADD3 UR4, UPT, UPT, UR46, 0x1, URZ ;  /* 0x000000012e047890 */ /* 0x000fe6000fffe0ff */
[----:B------:R-:W-:Y:S01]  /*7110*/  @P1 LEA R5, R5, UR44, 0x3 ;  /* 0x0000002c05051c11 */ /* 0x000fe2000f8e18ff */
[----:B------:R-:W-:Y:S04]  /*7120*/  UISETP.NE.AND UP0, UPT, UR4, 0x4, UPT ;  /* 0x000000040400788c */ /* 0x000fe8000bf05270 */
[----:B------:R-:W-:Y:S01]  /*7130*/  @P1 VIADD R5, R5, 0x40 ;  /* 0x0000004005051836 */ /* 0x000fe20000000000 */
[----:B------:R-:W-:Y:S04]  /*7140*/  USEL UR46, UR4, URZ, UP0 ;  /* 0x000000ff042e7287 */ /* 0x000fe80008000000 */
[----:B------:R-:W-:Y:S04]  /*7150*/  @P1 PRMT R0, R0, 0x654, R5 ;  /* 0x0000065400001816 */ /* 0x000fe80000000005 */
[----:B------:R2:W-:Y:S04]  /*7160*/  @P1 SYNCS.ARRIVE.TRANS64.RED.A1T0 RZ, [R0+URZ], RZ ;  /* 0x000000ff00ff19a7 */ /* 0x0005e800081004ff */
.L_x_109:
[----:B------:R-:W3:Y:S01]  /*7170*/  @P1 SYNCS.PHASECHK.TRANS64.TRYWAIT P0, [R3+URZ+0x20], R2 ;  /* 0x00002002030015a7 */ /* 0x000ee200080011ff */
[----:B------:R-:W-:Y:S01]  /*7180*/  BSSY B1, `(.L_x_110) ;  /* 0x0000017000017945 */ /* 0x000fe20003800000 */
[----:B---3--:R-:W-:Y:S03]  /*7190*/  @P1 SEL R60, RZ, 0x1, !P0 ;  /* 0x00000001ff3c1807 */ /* 0x008fe60004000000 */
[----:B------:R-:W-:Y:S05]  /*71a0*/  @!P1 BRA `(.L_x_111) ;  /* 0x0000000000509947 */ /* 0x000fea0003800000 */
[----:B------:R-:W-:Y:S01]  /*71b0*/  ISETP.NE.AND P1, PT, R61, RZ, PT ;  /* 0x000000ff3d00720c */ /* 0x000fe20003f25270 */
[----:B------:R-:W-:Y:S01]  /*71c0*/  BSSY B0, `(.L_x_112) ;  /* 0x000000a000007945 */ /* 0x000fe20003800000 */
[----:B------:R-:W-:Y:S11]  /*71d0*/  ISETP.NE.AND P0, PT, R60, RZ, PT ;  /* 0x000000ff3c00720c */ /* 0x000ff60003f05270 */
[----:B------:R-:W-:Y:S04]  /*71e0*/  @P1 IMAD R5, R46, 0x2000, R47 ;  /* 0x000020002e051824 */ /* 0x000fe800078e022f */
[----:B------:R-:W-:Y:S05]  /*71f0*/  @P1 VIADD R4, R5, UR44 ;  /* 0x0000002c05041c36 */ /* 0x000fea0008000000 */
[----:B------:R-:W-:Y:S01]  /*7200*/  @P1 IADD3 R2, PT, PT, R62, R4, RZ ;  /* 0x000000043e021210 */ /* 0x000fe20007ffe0ff */
[----:B------:R-:W-:Y:S01]  /*7210*/  @P1 IMAD.IADD R4, R91, 0x1, R4 ;  /* 0x000000015b041824 */ /* 0x000fe200078e0204 */
[----:B------:R-:W-:Y:S06]  /*7220*/  @P0 BRA `(.L_x_113) ;  /* 0x00000000000c0947 */ /* 0x000fec0003800000 */
[----:B--2---:R-:W-:Y:S04]  /*7230*/  SHF.L.U32 R0, R90, 0x1f, RZ ;  /* 0x0000001f5a007819 */ /* 0x004fe800000006ff */
[----:B------:R-:W2:Y:S02]  /*7240*/  SYNCS.PHASECHK.TRANS64.TRYWAIT P0, [R3+URZ+0x20], R0 ;  /* 0x00002000030075a7 */ /* 0x000ea400080011ff */
[----:B--2---:R-:W-:Y:S05]  /*7250*/  @!P0 BRA `(.L_x_114) ;  /* 0x0000003000588947 */ /* 0x004fea0003800000 */
.L_x_113:
[----:B------:R-:W-:Y:S05]  /*7260*/  BSYNC B0 ;  /* 0x0000000000007941 */ /* 0x000fea0003800000 */
.L_x_112:
[----:B------:R-:W-:Y:S02]  /*7270*/  ISETP.NE.AND P0, PT, R61, RZ, PT ;  /* 0x000000ff3d00720c */ /* 0x000fe40003f05270 */
[----:B------:R-:W-:Y:S11]  /*7280*/  IADD3 R46, PT, PT, R46, 0x1, RZ ;  /* 0x000000012e2e7810 */ /* 0x000ff60007ffe0ff */
[----:B--2---:R-:W-:Y:S01]  /*7290*/  @P0 IMAD.IADD R0, R91, 0x1, R2 ;  /* 0x000000015b000824 */ /* 0x004fe200078e0202 */
[----:B------:R-:W-:Y:S05]  /*72a0*/  @P0 WARPSYNC.ALL ;  /* 0x0000000000000948 */ /* 0x000fea0003800000 */
[----:B------:R3:W4:Y:S04]  /*72b0*/  @P0 LDSM.16.M88.4 R48, [R5+UR44+0x400] ;  /* 0x0004002c0530083b */ /* 0x0007280008000200 */
[----:B------:R3:W2:Y:S04]  /*72c0*/  @P0 LDSM.16.M88.4 R56, [R4+0x400] ;  /* 0x000400000438083b */ /* 0x0006a80000000200 */
[----:B------:R3:W1:Y:S04]  /*72d0*/  @P0 LDSM.16.M88.4 R64, [R2+0x400] ;  /* 0x000400000240083b */ /* 0x0006680000000200 */
[----:B------:R3:W1:Y:S02]  /*72e0*/  @P0 LDSM.16.M88.4 R72, [R0+0x400] ;  /* 0x000400000048083b */ /* 0x0006640000000200 */
.L_x_111:
[----:B------:R-:W-:Y:S05]  /*72f0*/  BSYNC B1 ;  /* 0x0000000000017941 */ /* 0x000fea0003800000 */
.L_x_110:
[----:B------:R-:W-:Y:S05]  /*7300*/  VIADD R3, R39, 0x40 ;  /* 0x0000004027037836 */ /* 0x000fea0000000000 */
[----:B------:R-:W-:Y:S04]  /*7310*/  SHF.R.U32.HI R3, RZ, 0x15, R3 ;  /* 0x00000015ff037819 */ /* 0x000fe80000011603 */
[----:B------:R-:W-:Y:S11]  /*7320*/  LOP3.LUT P0, RZ, R3, 0x3, R82, 0x48, !PT ;  /* 0x0000000303ff7812 */ /* 0x000ff60007804852 */
[----:B------:R-:W-:Y:S02]  /*7330*/  @!UPT UIADD3 URZ, UPT, UPT, URZ, URZ, URZ ;  /* 0x000000fffffff290 */ /* 0x000fe4000fffe0ff */
[----:B------:R-:W-:Y:S05]  /*7340*/  @!P0 BRA `(.L_x_115) ;  /* 0x0000000000408947 */ /* 0x000fea0003800000 */
[----:B------:R-:W5:Y:S01]  /*7350*/  LDCU.64 UR8, c[0x4][0x70] ;  /* 0x01000e00ff0877ac */ /* 0x000f620008000a00 */
[----:B------:R-:W-:Y:S01]  /*7360*/  MOV R3, 0x0 ;  /* 0x0000000000037802 */ /* 0x000fe20000000f00 */
[----:B------:R-:W-:Y:S02]  /*7370*/  HFMA2 R12, -RZ, RZ, 0, 5.9604644775390625e-08 ;  /* 0x00000001ff0c7431 */ /* 0x000fe400000001ff */
[----:B------:R-:W-:Y:S02]  /*7380*/  IMAD.MOV.U32 R8, RZ, RZ, 0x192 ;  /* 0x00000192ff087424 */ /* 0x000fe400078e00ff */
[----:B------:R-:W-:Y:S01]  /*7390*/  IMAD.MOV.U32 R13, RZ, RZ, RZ ;  /* 0x000000ffff0d7224 */ /* 0x000fe200078e00ff */
[----:B------:R-:W2:Y:S01]  /*73a0*/  LDCU.64 UR6, c[0x4][0x78] ;  /* 0x01000f00ff0677ac */ /* 0x000ea20008000a00 */
[----:B---3--:R-:W3:Y:S01]  /*73b0*/  LDC.64 R2, c[0x4][R3] ;  /* 0x0100000003027b82 */ /* 0x008ee20000000a00 */
[----:B------:R-:W4:Y:S01]  /*73c0*/  LDCU.64 UR4, c[0x4][0x10] ;  /* 0x01000200ff0477ac */ /* 0x000f220008000a00 */
[----:B-----5:R-:W-:Y:S01]  /*73d0*/  MOV R5, UR9 ;  /* 0x0000000900057c02 */ /* 0x020fe20008000f00 */
[----:B------:R-:W-:Y:S01]  /*73e0*/  IMAD.U32 R4, RZ, RZ, UR8 ;  /* 0x00000008ff047e24 */ /* 0x000fe2000f8e00ff */
[----:B--2---:R-:W-:Y:S01]  /*73f0*/  MOV R7, UR7 ;  /* 0x0000000700077c02 */ /* 0x004fe20008000f00 */
[----:B------:R-:W-:Y:S01]  /*7400*/  IMAD.U32 R6, RZ, RZ, UR6 ;  /* 0x00000006ff067e24 */ /* 0x000fe2000f8e00ff */
[----:B----4-:R-:W-:Y:S01]  /*7410*/  MOV R11, UR5 ;  /* 0x00000005000b7c02 */ /* 0x010fe20008000f00 */
[----:B------:R-:W-:Y:S02]  /*7420*/  IMAD.U32 R10, RZ, RZ, UR4 ;  /* 0x00000004ff0a7e24 */ /* 0x000fe4000f8e00ff */
[----:B------:R-:W-:Y:S07]  /*7430*/  LEPC R20, `(.L_x_115) ;  /* 0x000000001014794e */ /* 0x000fee0000000000 */
[----:B-1-3--:R-:W-:Y:S05]  /*7440*/  CALL.ABS.NOINC R2 ;  /* 0x0000000002007343 */ /* 0x00afea0003c00000 */
.L_x_115:
[----:B------:R-:W-:Y:S05]  /*7450*/  WARPSYNC.ALL ;  /* 0x0000000000007948 */ /* 0x000fea0003800000 */
[----:B------:R-:W-:Y:S01]  /*7460*/  R2UR UR4, R39 ;  /* 0x00000000270472ca */ /* 0x000fe200000e0000 */
[--C-:B----4-:R-:W-:Y:S01]  /*7470*/  HADD2.F32 R40, -RZ, R48.reuse.H0_H0 ;  /* 0x20000030ff287230 */ /* 0x110fe20000004100 */
[----:B------:R-:W-:Y:S01]  /*7480*/  ISETP.NE.AND P6, PT, R96, RZ, PT ;  /* 0x000000ff6000720c */ /* 0x000fe20003fc5270 */
[----:B------:R-:W-:Y:S01]  /*7490*/  HADD2.F32 R43, -RZ, R48.H1_H1 ;  /* 0x30000030ff2b7230 */ /* 0x000fe20000004100 */
[----:B-1----:R-:W-:Y:S01]  /*74a0*/  MOV R52, UR46 ;  /* 0x0000002e00347c02 */ /* 0x002fe20008000f00 */
[----:B------:R-:W-:Y:S01]  /*74b0*/  HADD2.F32 R42, -RZ, R49.H1_H1 ;  /* 0x30000031ff2a7230 */ /* 0x000fe20000004100 */
[----:B------:R-:W-:Y:S01]  /*74c0*/  MOV R63, UR52 ;  /* 0x00000034003f7c02 */ /* 0x000fe20008000f00 */
[----:B------:R-:W-:Y:S01]  /*74d0*/  HADD2.F32 R45, -RZ, R51.H0_H0 ;  /* 0x20000033ff2d7230 */ /* 0x000fe20000004100 */
[----:B------:R-:W-:Y:S01]  /*74e0*/  ISETP.NE.AND P0, PT, R93, RZ, PT ;  /* 0x000000ff5d00720c */ /* 0x000fe20003f05270 */
[----:B------:R-:W-:Y:S01]  /*74f0*/  HADD2.F32 R44, -RZ, R75.H1_H1 ;  /* 0x3000004bff2c7230 */ /* 0x000fe20000004100 */
[----:B------:R-:W-:Y:S01]  /*7500*/  BSSY.RECONVERGENT B0, `(.L_x_116) ;  /* 0x0000088000007945 */ /* 0x000fe20003800200 */
[----:B------:R-:W-:Y:S02]  /*7510*/  LEA R102, R46, UR44, 0x3 ;  /* 0x0000002c2e667c11 */ /* 0x000fe4000f8e18ff */
[----:B---3--:R-:W2:Y:S02]  /*7520*/  LDTM.16dp256bit.x8 R4, tmem[UR4+0x40] ;  /* 0x00004004000479ee */ /* 0x008ea400081a0000 */
[----:B------:R-:W-:Y:S02]  /*7530*/  @P6 LEA R52, R52, UR44, 0x3 ;  /* 0x0000002c34346c11 */ /* 0x000fe4000f8e18ff */
[----:B------:R-:W-:Y:S02]  /*7540*/  @P6 SHF.L.U32 R103, R90, 0x1f, RZ ;  /* 0x0000001f5a676819 */ /* 0x000fe400000006ff */
[----:B------:R-:W-:Y:S04]  /*7550*/  @P6 IADD3 R52, PT, PT, R52, 0x40, RZ ;  /* 0x0000004034346810 */ /* 0x000fe80007ffe0ff */
[----:B------:R-:W-:Y:S01]  /*7560*/  @P6 PRMT R63, R63, 0x654, R52 ;  /* 0x000006543f3f6816 */ /* 0x000fe20000000034 */
[C---:B--2---:R-:W-:Y:S01]  /*7570*/  FMUL R0, R38.reuse, R4 ;  /* 0x0000000426007220 */ /* 0x044fe20000400000 */
[C---:B------:R-:W-:Y:S01]  /*7580*/  FMUL R2, R38.reuse, R5 ;  /* 0x0000000526027220 */ /* 0x040fe20000400000 */
[C---:B------:R-:W-:Y:S01]  /*7590*/  FMUL R3, R38.reuse, R6 ;  /* 0x0000000626037220 */ /* 0x040fe20000400000 */
[C---:B------:R-:W-:Y:S01]  /*75a0*/  FMUL R7, R38.reuse, R7 ;  /* 0x0000000726077220 */ /* 0x040fe20000400000 */
[C---:B------:R-:W-:Y:S01]  /*75b0*/  FFMA R0, R41.reuse, R40, R0 ;  /* 0x0000002829007223 */ /* 0x040fe20000000000 */
[----:B------:R-:W-:Y:S02]  /*75c0*/  HADD2.F32 R40, -RZ, R49.H0_H0 ;  /* 0x20000031ff287230 */ /* 0x000fe40000004100 */
[C---:B------:R-:W-:Y:S01]  /*75d0*/  FFMA R2, R41.reuse, R43, R2 ;  /* 0x0000002b29027223 */ /* 0x040fe20000000002 */
[--C-:B------:R-:W-:Y:S02]  /*75e0*/  HADD2.F32 R43, -RZ, R50.reuse.H0_H0 ;  /* 0x20000032ff2b7230 */ /* 0x100fe40000004100 */
[C---:B------:R-:W-:Y:S01]  /*75f0*/  FMUL R4, R38.reuse, R8 ;  /* 0x0000000826047220 */ /* 0x040fe20000400000 */
[----:B------:R-:W-:Y:S01]  /*7600*/  FMUL R5, R38, R9 ;  /* 0x0000000926057220 */ /* 0x000fe20000400000 */
[C---:B------:R-:W-:Y:S01]  /*7610*/  FFMA R3, R41.reuse, R40, R3 ;  /* 0x0000002829037223 */ /* 0x040fe20000000003 */
[----:B------:R-:W-:Y:S01]  /*7620*/  HADD2.F32 R40, -RZ, R50.H1_H1 ;  /* 0x30000032ff287230 */ /* 0x000fe20000004100 */
[----:B------:R-:W-:Y:S01]  /*7630*/  F2FP.F16.F32.PACK_AB R52, R2, R0 ;  /* 0x000000000234723e */ /* 0x000fe200000000ff */
[C---:B------:R-:W-:Y:S01]  /*7640*/  FFMA R7, R41.reuse, R42, R7 ;  /* 0x0000002a29077223 */ /* 0x040fe20000000007 */
[C---:B------:R-:W-:Y:S01]  /*7650*/  FFMA R4, R41.reuse, R43, R4 ;  /* 0x0000002b29047223 */ /* 0x040fe20000000004 */
[C---:B------:R-:W-:Y:S01]  /*7660*/  FMUL R6, R38.reuse, R10 ;  /* 0x0000000a26067220 */ /* 0x040fe20000400000 */
[----:B------:R-:W-:Y:S02]  /*7670*/  HADD2.F32 R42, -RZ, R51.H1_H1 ;  /* 0x30000033ff2a7230 */ /* 0x000fe40000004100 */
[----:B------:R-:W-:Y:S01]  /*7680*/  FFMA R5, R41, R40, R5 ;  /* 0x0000002829057223 */ /* 0x000fe20000000005 */
[----:B------:R-:W-:Y:S01]  /*7690*/  F2FP.F16.F32.PACK_AB R53, R7, R3 ;  /* 0x000000030735723e */ /* 0x000fe200000000ff */
[----:B------:R-:W-:Y:S01]  /*76a0*/  FFMA R6, R41, R45, R6 ;  /* 0x0000002d29067223 */ /* 0x000fe20000000006 */
[C---:B------:R-:W-:Y:S01]  /*76b0*/  FMUL R11, R38.reuse, R11 ;  /* 0x0000000b260b7220 */ /* 0x040fe20000400000 */
[--C-:B------:R-:W-:Y:S01]  /*76c0*/  HADD2.F32 R40, -RZ, R56.reuse.H0_H0 ;  /* 0x20000038ff287230 */ /* 0x100fe20000004100 */
[----:B------:R-:W-:Y:S01]  /*76d0*/  F2FP.F16.F32.PACK_AB R54, R5, R4 ;  /* 0x000000040536723e */ /* 0x000fe200000000ff */
[C---:B------:R-:W-:Y:S01]  /*76e0*/  FMUL R8, R38.reuse, R12 ;  /* 0x0000000c26087220 */ /* 0x040fe20000400000 */
        /* <DEDUP_REMOVED lines=13> */
[--C-:B------:R-:W-:Y:S02]  /*77c0*/  HADD2.F32 R43, -RZ, R58.reuse.H0_H0 ;  /* 0x2000003aff2b7230 */ /* 0x100fe40000004100 */
        /* <DEDUP_REMOVED lines=23> */
[----:B------:R-:W-:Y:S01]  /*7940*/  HADD2.F32 R42, -RZ, R65.H1_H1 ;  /* 0x30000041ff2a7230 */ /* 0x000fe20000004100 */
[----:B------:R1:W-:Y:S01]  /*7950*/  STSM.16.M88.4 [R97+0x2400], R68 ;  /* 0x0024004461007844 */ /* 0x0003e20000000200 */
[C---:B------:R-:W-:Y:S01]  /*7960*/  FMUL R23, R38.reuse, R23 ;  /* 0x0000001726177220 */ /* 0x040fe20000400000 */
        /* <DEDUP_REMOVED lines=14> */
[C---:B------:R-:W-:Y:S01]  /*7a50*/  FMUL R24, R38.reuse, R28 ;  /* 0x0000001c26187220 */ /* 0x040fe20000400000 */
[C---:B------:R-:W-:Y:S01]  /*7a60*/  FFMA R22, R41.reuse, R43, R22 ;  /* 0x0000002b29167223 */ /* 0x040fe20000000016 */
[--C-:B------:R-:W-:Y:S02]  /*7a70*/  HADD2.F32 R43, -RZ, R72.reuse.H0_H0 ;  /* 0x20000048ff2b7230 */ /* 0x100fe40000004100 */
[C---:B------:R-:W-:Y:S01]  /*7a80*/  FMUL R25, R38.reuse, R29 ;  /* 0x0000001d26197220 */ /* 0x040fe20000400000 */
[----:B------:R-:W-:Y:S02]  /*7a90*/  HADD2.F32 R42, -RZ, R72.H1_H1 ;  /* 0x30000048ff2a7230 */ /* 0x000fe40000004100 */
[C---:B------:R-:W-:Y:S01]  /*7aa0*/  FMUL R26, R38.reuse, R30 ;  /* 0x0000001e261a7220 */ /* 0x040fe20000400000 */
[--C-:B------:R-:W-:Y:S02]  /*7ab0*/  HADD2.F32 R45, -RZ, R73.reuse.H0_H0 ;  /* 0x20000049ff2d7230 */ /* 0x100fe40000004100 */
[C---:B------:R-:W-:Y:S01]  /*7ac0*/  FFMA R27, R41.reuse, R40, R27 ;  /* 0x00000028291b7223 */ /* 0x040fe2000000001b */
[C---:B------:R-:W-:Y:S01]  /*7ad0*/  FFMA R24, R41.reuse, R43, R24 ;  /* 0x0000002b29187223 */ /* 0x040fe20000000018 */
[----:B------:R-:W-:Y:S02]  /*7ae0*/  HADD2.F32 R40, -RZ, R73.H1_H1 ;  /* 0x30000049ff287230 */ /* 0x000fe40000004100 */
[C---:B------:R-:W-:Y:S01]  /*7af0*/  FFMA R25, R41.reuse, R42, R25 ;  /* 0x0000002a29197223 */ /* 0x040fe20000000019 */
[C---:B------:R-:W-:Y:S01]  /*7b00*/  FMUL R31, R38.reuse, R31 ;  /* 0x0000001f261f7220 */ /* 0x040fe20000400000 */
[--C-:B------:R-:W-:Y:S02]  /*7b10*/  HADD2.F32 R43, -RZ, R74.reuse.H0_H0 ;  /* 0x2000004aff2b7230 */ /* 0x100fe40000004100 */
[C---:B------:R-:W-:Y:S01]  /*7b20*/  FFMA R26, R41.reuse, R45, R26 ;  /* 0x0000002d291a7223 */ /* 0x040fe2000000001a */
[C---:B------:R-:W-:Y:S01]  /*7b30*/  FMUL R28, R38.reuse, R32 ;  /* 0x00000020261c7220 */ /* 0x040fe20000400000 */
[----:B------:R-:W-:Y:S02]  /*7b40*/  HADD2.F32 R42, -RZ, R74.H1_H1 ;  /* 0x3000004aff2a7230 */ /* 0x000fe40000004100 */
[C---:B------:R-:W-:Y:S01]  /*7b50*/  FMUL R29, R38.reuse, R33 ;  /* 0x00000021261d7220 */ /* 0x040fe20000400000 */
[----:B------:R-:W-:Y:S02]  /*7b60*/  HADD2.F32 R45, -RZ, R75.H0_H0 ;  /* 0x2000004bff2d7230 */ /* 0x000fe40000004100 */
[C---:B------:R-:W-:Y:S01]  /*7b70*/  FMUL R30, R38.reuse, R34 ;  /* 0x00000022261e7220 */ /* 0x040fe20000400000 */
[C---:B------:R-:W-:Y:S01]  /*7b80*/  FFMA R31, R41.reuse, R40, R31 ;  /* 0x00000028291f7223 */ /* 0x040fe2000000001f */
        /* <DEDUP_REMOVED lines=9> */
[----:B------:R1:W-:Y:S01]  /*7c20*/  STSM.16.M88.4 [R100+0x2000], R104 ;  /* 0x0020006864007844 */ /* 0x0003e20000000200 */
[----:B------:R-:W-:Y:S02]  /*7c30*/  F2FP.F16.F32.PACK_AB R110, R29, R28 ;  /* 0x0000001c1d6e723e */ /* 0x000fe400000000ff */
[----:B------:R-:W-:Y:S05]  /*7c40*/  F2FP.F16.F32.PACK_AB R111, R35, R30 ;  /* 0x0000001e236f723e */ /* 0x000fea00000000ff */
[----:B------:R1:W-:Y:S01]  /*7c50*/  STSM.16.M88.4 [R101+0x2000], R108 ;  /* 0x0020006c65007844 */ /* 0x0003e20000000200 */
        /* <DEDUP_REMOVED lines=9> */
[----:B------:R-:W-:Y:S02]  /*7cf0*/  UIADD3 UR9, UPT, UPT, UR49, 0x40, URZ ;  /* 0x0000004031097890 */ /* 0x000fe4000fffe0ff */
[----:B------:R-:W-:Y:S01]  /*7d00*/  UIADD3 UR8, UPT, UPT, UR44, 0x2400, URZ ;  /* 0x000024002c087890 */ /* 0x000fe2000fffe0ff */
[----:B------:R-:W-:Y:S01]  /*7d10*/  UMOV UR10, UR50 ;  /* 0x00000032000a7c82 */ /* 0x000fe20008000000 */
[----:B------:R-:W-:Y:S01]  /*7d20*/  UMOV UR11, UR36 ;  /* 0x00000024000b7c82 */ /* 0x000fe20008000000 */
[----:B--2---:R-:W-:Y:S04]  /*7d30*/  UIADD3 UR4, UP0, UPT, UR6, 0x680, URZ ;  /* 0x0000068006047890 */ /* 0x004fe8000ff1e0ff */
[----:B------:R-:W-:Y:S09]  /*7d40*/  UIADD3.X UR5, UPT, UPT, URZ, UR7, URZ, UP0, !UPT ;  /* 0x00000007ff057290 */ /* 0x000ff200087fe4ff */
[----:B------:R2:W-:Y:S01]  /*7d50*/  UTMASTG.3D [UR8], [UR4] ;  /* 0x00000008040073b5 */ /* 0x0005e20008010000 */
[----:B------:R0:W-:Y:S01]  /*7d60*/  UTMACMDFLUSH ;  /* 0x00000000000079b7 */ /* 0x0001e20000000000 */
[----:B--2---:R-:W-:Y:S04]  /*7d70*/  DEPBAR.LE SB0, 0x1 ;  /* 0x000080400000791a */ /* 0x004fe80000000000 */
.L_x_117:
[----:B------:R-:W-:Y:S05]  /*7d80*/  BSYNC.RECONVERGENT B0 ;  /* 0x0000000000007941 */ /* 0x000fea0003800200 */
.L_x_116:
[----:B------:R-:W-:Y:S01]  /*7d90*/  BAR.SYNC.DEFER_BLOCKING 0x1, 0x80 ;  /* 0x0042000000007b1d */ /* 0x000fe20000010000 */
[----:B------:R-:W-:Y:S04]  /*7da0*/  UIADD3 UR4, UPT, UPT, UR46, 0x1, URZ ;  /* 0x000000012e047890 */ /* 0x000fe8000fffe0ff */
[----:B------:R-:W-:Y:S04]  /*7db0*/  UISETP.NE.AND UP0, UPT, UR4, 0x4, UPT ;  /* 0x000000040400788c */ /* 0x000fe8000bf05270 */
[----:B------:R-:W-:Y:S01]  /*7dc0*/  USEL UR45, UR4, URZ, UP0 ;  /* 0x000000ff042d7287 */ /* 0x000fe20008000000 */
[----:B------:R2:W-:Y:S01]  /*7dd0*/  @P6 SYNCS.ARRIVE.TRANS64.RED.A1T0 RZ, [R63+URZ], RZ ;  /* 0x000000ff3fff69a7 */ /* 0x0005e200081004ff */
[----:B------:R-:W-:Y:S01]  /*7de0*/  BSSY B1, `(.L_x_118) ;  /* 0x0000018000017945 */ /* 0x000fe20003800000 */
[----:B------:R-:W3:Y:S02]  /*7df0*/  @P6 SYNCS.PHASECHK.TRANS64.TRYWAIT P0, [R102+URZ+0x20], R103 ;  /* 0x00002067660065a7 */ /* 0x000ee400080011ff */
[----:B---3--:R-:W-:Y:S01]  /*7e00*/  @P6 SEL R60, RZ, 0x1, !P0 ;  /* 0x00000001ff3c6807 */ /* 0x008fe20004000000 */
[----:B--2---:R-:W-:Y:S06]  /*7e10*/  @!P6 BRA `(.L_x_119) ;  /* 0x000000000050e947 */ /* 0x004fec0003800000 */
        /* <DEDUP_REMOVED lines=8> */
[----:B------:R-:W-:Y:S04]  /*7ea0*/  SHF.L.U32 R5, R90, 0x1f, RZ ;  /* 0x0000001f5a057819 */ /* 0x000fe800000006ff */
[----:B------:R-:W2:Y:S02]  /*7eb0*/  SYNCS.PHASECHK.TRANS64.TRYWAIT P0, [R102+URZ+0x20], R5 ;  /* 0x00002005660075a7 */ /* 0x000ea400080011ff */
[----:B--2---:R-:W-:Y:S05]  /*7ec0*/  @!P0 BRA `(.L_x_122) ;  /* 0x0000002400508947 */ /* 0x004fea0003800000 */
.L_x_121:
[----:B------:R-:W-:Y:S05]  /*7ed0*/  BSYNC B0 ;  /* 0x0000000000007941 */ /* 0x000fea0003800000 */
.L_x_120:
[----:B------:R-:W-:Y:S02]  /*7ee0*/  ISETP.NE.AND P0, PT, R61, RZ, PT ;  /* 0x000000ff3d00720c */ /* 0x000fe40003f05270 */
[----:B------:R-:W-:Y:S11]  /*7ef0*/  IADD3 R46, PT, PT, R46, 0x1, RZ ;  /* 0x000000012e2e7810 */ /* 0x000ff60007ffe0ff */
[----:B------:R-:W-:Y:S01]  /*7f00*/  @P0 IMAD.IADD R4, R91, 0x1, R0 ;  /* 0x000000015b040824 */ /* 0x000fe200078e0200 */
[----:B------:R-:W-:Y:S05]  /*7f10*/  @P0 WARPSYNC.ALL ;  /* 0x0000000000000948 */ /* 0x000fea0003800000 */
[----:B------:R3:W4:Y:S04]  /*7f20*/  @P0 LDSM.16.M88.4 R48, [R3+UR44+0x400] ;  /* 0x0004002c0330083b */ /* 0x0007280008000200 */
[----:B------:R3:W1:Y:S04]  /*7f30*/  @P0 LDSM.16.M88.4 R56, [R2+0x400] ;  /* 0x000400000238083b */ /* 0x0006680000000200 */
[----:B------:R3:W1:Y:S04]  /*7f40*/  @P0 LDSM.16.M88.4 R64, [R0+0x400] ;  /* 0x000400000040083b */ /* 0x0006680000000200 */
[----:B------:R3:W1:Y:S02]  /*7f50*/  @P0 LDSM.16.M88.4 R72, [R4+0x400] ;  /* 0x000400000448083b */ /* 0x0006640000000200 */
.L_x_119:
[----:B------:R-:W-:Y:S05]  /*7f60*/  BSYNC B1 ;  /* 0x0000000000017941 */ /* 0x000fea0003800000 */
.L_x_118:
[----:B---3--:R-:W-:Y:S05]  /*7f70*/  VIADD R3, R39, 0x80 ;  /* 0x0000008027037836 */ /* 0x008fea0000000000 */
[----:B------:R-:W-:Y:S04]  /*7f80*/  SHF.R.U32.HI R3, RZ, 0x15, R3 ;  /* 0x00000015ff037819 */ /* 0x000fe80000011603 */
[----:B------:R-:W-:Y:S11]  /*7f90*/  LOP3.LUT P0, RZ, R3, 0x3, R82, 0x48, !PT ;  /* 0x0000000303ff7812 */ /* 0x000ff60007804852 */
[----:B------:R-:W-:Y:S02]  /*7fa0*/  @!UPT UIADD3 URZ, UPT, UPT, URZ, URZ, URZ ;  /* 0x000000fffffff290 */ /* 0x000fe4000fffe0ff */
[----:B------:R-:W-:Y:S05]  /*7fb0*/  @!P0 BRA `(.L_x_123) ;  /* 0x0000000000408947 */ /* 0x000fea0003800000 */
[----:B------:R-:W2:Y:S01]  /*7fc0*/  LDCU.64 UR8, c[0x4][0x70] ;  /* 0x01000e00ff0877ac */ /* 0x000ea20008000a00 */
[----:B------:R-:W-:Y:S01]  /*7fd0*/  MOV R3, 0x0 ;  /* 0x0000000000037802 */ /* 0x000fe20000000f00 */
[----:B------:R-:W-:Y:S02]  /*7fe0*/  HFMA2 R12, -RZ, RZ, 0, 5.9604644775390625e-08 ;  /* 0x00000001ff0c7431 */ /* 0x000fe400000001ff */
[----:B------:R-:W-:Y:S02]  /*7ff0*/  IMAD.MOV.U32 R8, RZ, RZ, 0x192 ;  /* 0x00000192ff087424 */ /* 0x000fe400078e00ff */
[----:B------:R-:W-:Y:S01]  /*8000*/  IMAD.MOV.U32 R13, RZ, RZ, RZ ;  /* 0x000000ffff0d7224 */ /* 0x000fe200078e00ff */
[----:B------:R-:W3:Y:S01]  /*8010*/  LDCU.64 UR6, c[0x4][0x78] ;  /* 0x01000f00ff0677ac */ /* 0x000ee20008000a00 */
[----:B------:R-:W1:Y:S01]  /*8020*/  LDC.64 R2, c[0x4][R3] ;  /* 0x0100000003027b82 */ /* 0x000e620000000a00 */
[----:B------:R-:W5:Y:S01]  /*8030*/  LDCU.64 UR4, c[0x4][0x10] ;  /* 0x01000200ff0477ac */ /* 0x000f620008000a00 */
[----:B--2---:R-:W-:Y:S01]  /*8040*/  MOV R5, UR9 ;  /* 0x0000000900057c02 */ /* 0x004fe20008000f00 */
[----:B------:R-:W-:Y:S01]  /*8050*/  IMAD.U32 R4, RZ, RZ, UR8 ;  /* 0x00000008ff047e24 */ /* 0x000fe2000f8e00ff */
[----:B---3--:R-:W-:Y:S01]  /*8060*/  MOV R7, UR7 ;  /* 0x0000000700077c02 */ /* 0x008fe20008000f00 */
[----:B------:R-:W-:Y:S01]  /*8070*/  IMAD.U32 R6, RZ, RZ, UR6 ;  /* 0x00000006ff067e24 */ /* 0x000fe2000f8e00ff */
[----:B-----5:R-:W-:Y:S01]  /*8080*/  MOV R11, UR5 ;  /* 0x00000005000b7c02 */ /* 0x020fe20008000f00 */
[----:B------:R-:W-:Y:S02]  /*8090*/  IMAD.U32 R10, RZ, RZ, UR4 ;  /* 0x00000004ff0a7e24 */ /* 0x000fe4000f8e00ff */
[----:B------:R-:W-:Y:S07]  /*80a0*/  LEPC R20, `(.L_x_123) ;  /* 0x000000001014794e */ /* 0x000fee0000000000 */
[----:B-1--4-:R-:W-:Y:S05]  /*80b0*/  CALL.ABS.NOINC R2 ;  /* 0x0000000002007343 */ /* 0x012fea0003c00000 */
.L_x_123:
        /* <DEDUP_REMOVED lines=13> */
[----:B--2---:R-:W1:Y:S02]  /*8190*/  LDTM.16dp256bit.x8 R4, tmem[UR4+0x80] ;  /* 0x00008004000479ee */ /* 0x004e6400081a0000 */
[----:B------:R-:W-:Y:S02]  /*81a0*/  @P6 LEA R52, R52, UR44, 0x3 ;  /* 0x0000002c34346c11 */ /* 0x000fe4000f8e18ff */
[----:B------:R-:W-:Y:S02]  /*81b0*/  @P6 SHF.L.U32 R102, R90, 0x1f, RZ ;  /* 0x0000001f5a666819 */ /* 0x000fe400000006ff */
[----:B------:R-:W-:Y:S04]  /*81c0*/  @P6 IADD3 R52, PT, PT, R52, 0x40, RZ ;  /* 0x0000004034346810 */ /* 0x000fe80007ffe0ff */
[----:B------:R-:W-:Y:S01]  /*81d0*/  @P6 PRMT R63, R63, 0x654, R52 ;  /* 0x000006543f3f6816 */ /* 0x000fe20000000034 */
[C---:B-1----:R-:W-:Y:S01]  /*81e0*/  FMUL R0, R38.reuse, R4 ;  /* 0x0000000426007220 */ /* 0x042fe20000400000 */
        /* <DEDUP_REMOVED lines=128> */
.L_x_125:
[----:B------:R-:W-:Y:S05]  /*89f0*/  BSYNC.RECONVERGENT B0 ;  /* 0x0000000000007941 */ /* 0x000fea0003800200 */
.L_x_124:
        /* <DEDUP_REMOVED lines=20> */
.L_x_129:
[----:B------:R-:W-:Y:S05]  /*8b40*/  BSYNC B0 ;  /* 0x0000000000007941 */ /* 0x000fea0003800000 */
.L_x_128:
[----:B------:R-:W-:Y:S11]  /*8b50*/  ISETP.NE.AND P0, PT, R61, RZ, PT ;  /* 0x000000ff3d00720c */ /* 0x000ff60003f05270 */
[----:B------:R-:W-:Y:S02]  /*8b60*/  @!UPT UIADD3 URZ, UPT, UPT, URZ, URZ, URZ ;  /* 0x000000fffffff290 */ /* 0x000fe4000fffe0ff */
[----:B--2---:R-:W-:Y:S01]  /*8b70*/  @P0 IADD3 R0, PT, PT, R91, R62, RZ ;  /* 0x0000003e5b000210 */ /* 0x004fe20007ffe0ff */
[----:B------:R-:W-:Y:S05]  /*8b80*/  @P0 WARPSYNC.ALL ;  /* 0x0000000000000948 */ /* 0x000fea0003800000 */
[----:B------:R2:W3:Y:S04]  /*8b90*/  @P0 LDSM.16.M88.4 R48, [R46+UR44+0x400] ;  /* 0x0004002c2e30083b */ /* 0x0004e80008000200 */
[----:B------:R2:W4:Y:S04]  /*8ba0*/  @P0 LDSM.16.M88.4 R56, [R2+0x400] ;  /* 0x000400000238083b */ /* 0x0005280000000200 */
[----:B------:R2:W1:Y:S04]  /*8bb0*/  @P0 LDSM.16.M88.4 R64, [R62+0x400] ;  /* 0x000400003e40083b */ /* 0x0004680000000200 */
[----:B------:R2:W1:Y:S02]  /*8bc0*/  @P0 LDSM.16.M88.4 R72, [R0+0x400] ;  /* 0x000400000048083b */ /* 0x0004640000000200 */
.L_x_127:
[----:B------:R-:W-:Y:S05]  /*8bd0*/  BSYNC B1 ;  /* 0x0000000000017941 */ /* 0x000fea0003800000 */
.L_x_126:
        /* <DEDUP_REMOVED lines=10> */
[----:B------:R-:W3:Y:S01]  /*8c80*/  LDCU.64 UR6, c[0x4][0x78] ;  /* 0x01000f00ff0677ac */ /* 0x000ee20008000a00 */
[----:B--2---:R-:W2:Y:S01]  /*8c90*/  LDC.64 R2, c[0x4][R3] ;  /* 0x0100000003027b82 */ /* 0x004ea20000000a00 */
[----:B------:R-:W4:Y:S01]  /*8ca0*/  LDCU.64 UR4, c[0x4][0x10] ;  /* 0x01000200ff0477ac */ /* 0x000f220008000a00 */
[----:B-----5:R-:W-:Y:S01]  /*8cb0*/  MOV R5, UR9 ;  /* 0x0000000900057c02 */ /* 0x020fe20008000f00 */
[----:B------:R-:W-:Y:S01]  /*8cc0*/  IMAD.U32 R4, RZ, RZ, UR8 ;  /* 0x00000008ff047e24 */ /* 0x000fe2000f8e00ff */
[----:B---3--:R-:W-:Y:S01]  /*8cd0*/  MOV R7, UR7 ;  /* 0x0000000700077c02 */ /* 0x008fe20008000f00 */
[----:B------:R-:W-:Y:S01]  /*8ce0*/  IMAD.U32 R6, RZ, RZ, UR6 ;  /* 0x00000006ff067e24 */ /* 0x000fe2000f8e00ff */
[----:B----4-:R-:W-:Y:S01]  /*8cf0*/  MOV R11, UR5 ;  /* 0x00000005000b7c02 */ /* 0x010fe20008000f00 */
[----:B------:R-:W-:Y:S02]  /*8d00*/  IMAD.U32 R10, RZ, RZ, UR4 ;  /* 0x00000004ff0a7e24 */ /* 0x000fe4000f8e00ff */
[----:B------:R-:W-:Y:S07]  /*8d10*/  LEPC R20, `(.L_x_131) ;  /* 0x000000001014794e */ /* 0x000fee0000000000 */
[----:B-12---:R-:W-:Y:S05]  /*8d20*/  CALL.ABS.NOINC R2 ;  /* 0x0000000002007343 */ /* 0x006fea0003c00000 */
.L_x_131:
[----:B------:R-:W-:Y:S01]  /*8d30*/  ISETP.NE.AND P0, PT, R93, RZ, PT ;  /* 0x000000ff5d00720c */ /* 0x000fe20003f05270 */
[----:B------:R-:W-:Y:S05]  /*8d40*/  WARPSYNC.ALL ;  /* 0x0000000000007948 */ /* 0x000fea0003800000 */
[----:B------:R-:W-:Y:S01]  /*8d50*/  R2UR UR4, R39 ;  /* 0x00000000270472ca */ /* 0x000fe200000e0000 */
[--C-:B---3--:R-:W-:Y:S01]  /*8d60*/  HADD2.F32 R40, -RZ, R48.reuse.H0_H0 ;  /* 0x20000030ff287230 */ /* 0x108fe20000004100 */
[----:B------:R-:W-:Y:S01]  /*8d70*/  R2UR UR5, R99 ;  /* 0x00000000630572ca */ /* 0x000fe200000e0000 */
[----:B------:R-:W-:Y:S01]  /*8d80*/  HADD2.F32 R42, -RZ, R48.H1_H1 ;  /* 0x30000030ff2a7230 */ /* 0x000fe20000004100 */
[----:B------:R-:W-:Y:S01]  /*8d90*/  BSSY.RECONVERGENT B0, `(.L_x_132) ;  /* 0x000008a000007945 */ /* 0x000fe20003800200 */
[--C-:B------:R-:W-:Y:S02]  /*8da0*/  HADD2.F32 R43, -RZ, R49.reuse.H0_H0 ;  /* 0x20000031ff2b7230 */ /* 0x100fe40000004100 */
[----:B------:R-:W-:Y:S02]  /*8db0*/  HADD2.F32 R44, -RZ, R49.H1_H1 ;  /* 0x30000031ff2c7230 */ /* 0x000fe40000004100 */
[--C-:B------:R-:W-:Y:S02]  /*8dc0*/  HADD2.F32 R45, -RZ, R50.reuse.H0_H0 ;  /* 0x20000032ff2d7230 */ /* 0x100fe40000004100 */
[----:B--2---:R-:W-:Y:S02]  /*8dd0*/  HADD2.F32 R46, -RZ, R50.H1_H1 ;  /* 0x30000032ff2e7230 */ /* 0x004fe40000004100 */
[----:B------:R-:W2:Y:S01]  /*8de0*/  LDTM.16dp256bit.x8 R4, tmem[UR4+0xc0] ;  /* 0x0000c004000479ee */ /* 0x000ea200081a0000 */
[----:B------:R-:W-:Y:S01]  /*8df0*/  NOP ;  /* 0x0000000000007918 */ /* 0x000fe20000000000 */
[----:B------:R-:W-:Y:S01]  /*8e00*/  UIADD3 UR4, UPT, UPT, UR5, 0xb0, URZ ;  /* 0x000000b005047890 */ /* 0x000fe2000fffe0ff */
[--C-:B------:R-:W-:Y:S02]  /*8e10*/  HADD2.F32 R47, -RZ, R51.reuse.H0_H0 ;  /* 0x20000033ff2f7230 */ /* 0x100fe40000004100 */
[----:B------:R-:W-:Y:S01]  /*8e20*/  HADD2.F32 R49, -RZ, R51.H1_H1 ;  /* 0x30000033ff317230 */ /* 0x000fe20000004100 */
[----:B------:R-:W-:Y:S01]  /*8e30*/  UPRMT UR4, UR52, 0x654, UR4 ;  /* 0x0000065434047896 */ /* 0x000fe20008000004 */
[--C-:B----4-:R-:W-:Y:S02]  /*8e40*/  HADD2.F32 R48, -RZ, R56.reuse.H0_H0 ;  /* 0x20000038ff307230 */ /* 0x110fe40000004100 */
[----:B------:R-:W-:Y:S02]  /*8e50*/  HADD2.F32 R51, -RZ, R56.H1_H1 ;  /* 0x30000038ff337230 */ /* 0x000fe40000004100 */
[--C-:B------:R-:W-:Y:S02]  /*8e60*/  HADD2.F32 R50, -RZ, R57.reuse.H0_H0 ;  /* 0x20000039ff327230 */ /* 0x100fe40000004100 */
[----:B-1----:R-:W-:Y:S02]  /*8e70*/  HADD2.F32 R52, -RZ, R57.H1_H1 ;  /* 0x30000039ff347230 */ /* 0x002fe40000004100 */
[----:B--2---:R-:W-:Y:S01]  /*8e80*/  SYNCS.ARRIVE.TRANS64.RED.A1T0 RZ, [UR4], RZ ;  /* 0x000000ffffff79a7 */ /* 0x004fe20008100404 */
[--C-:B------:R-:W-:Y:S02]  /*8e90*/  HADD2.F32 R53, -RZ, R58.reuse.H0_H0 ;  /* 0x2000003aff357230 */ /* 0x100fe40000004100 */
[----:B------:R-:W-:Y:S02]  /*8ea0*/  HADD2.F32 R54, -RZ, R58.H1_H1 ;  /* 0x3000003aff367230 */ /* 0x000fe40000004100 */
[--C-:B------:R-:W-:Y:S02]  /*8eb0*/  HADD2.F32 R55, -RZ, R59.reuse.H0_H0 ;  /* 0x2000003bff377230 */ /* 0x100fe40000004100 */
[----:B------:R-:W-:Y:S02]  /*8ec0*/  HADD2.F32 R56, -RZ, R59.H1_H1 ;  /* 0x3000003bff387230 */ /* 0x000fe40000004100 */
[C---:B------:R-:W-:Y:S01]  /*8ed0*/  FMUL R4, R38.reuse, R4 ;  /* 0x0000000426047220 */ /* 0x040fe20000400000 */
[C---:B------:R-:W-:Y:S01]  /*8ee0*/  FMUL R5, R38.reuse, R5 ;  /* 0x0000000526057220 */ /* 0x040fe20000400000 */
[C---:B------:R-:W-:Y:S01]  /*8ef0*/  FMUL R6, R38.reuse, R6 ;  /* 0x0000000626067220 */ /* 0x040fe20000400000 */
[C---:B------:R-:W-:Y:S01]  /*8f00*/  FMUL R7, R38.reuse, R7 ;  /* 0x0000000726077220 */ /* 0x040fe20000400000 */
[C---:B------:R-:W-:Y:S01]  /*8f10*/  FFMA R4, R41.reuse, R40, R4 ;  /* 0x0000002829047223 */ /* 0x040fe20000000004 */
[C---:B------:R-:W-:Y:S01]  /*8f20*/  FFMA R5, R41.reuse, R42, R5 ;  /* 0x0000002a29057223 */ /* 0x040fe20000000005 */
[C---:B------:R-:W-:Y:S01]  /*8f30*/  FFMA R6, R41.reuse, R43, R6 ;  /* 0x0000002b29067223 */ /* 0x040fe20000000006 */
[----:B------:R-:W-:Y:S01]  /*8f40*/  FFMA R7, R41, R44, R7 ;  /* 0x0000002c29077223 */ /* 0x000fe20000000007 */
[C---:B------:R-:W-:Y:S01]  /*8f50*/  FMUL R8, R38.reuse, R8 ;  /* 0x0000000826087220 */ /* 0x040fe20000400000 */
[C---:B------:R-:W-:Y:S01]  /*8f60*/  FMUL R9, R38.reuse, R9 ;  /* 0x0000000926097220 */ /* 0x040fe20000400000 */
[----:B------:R-:W-:Y:S01]  /*8f70*/  F2FP.F16.F32.PACK_AB R104, R5, R4 ;  /* 0x000000040568723e */ /* 0x000fe200000000ff */
[C---:B------:R-:W-:Y:S01]  /*8f80*/  FMUL R0, R38.reuse, R10 ;  /* 0x0000000a26007220 */ /* 0x040fe20000400000 */
[----:B------:R-:W-:Y:S01]  /*8f90*/  F2FP.F16.F32.PACK_AB R105, R7, R6 ;  /* 0x000000060769723e */ /* 0x000fe200000000ff */
[C---:B------:R-:W-:Y:S01]  /*8fa0*/  FFMA R8, R41.reuse, R45, R8 ;  /* 0x0000002d29087223 */ /* 0x040fe20000000008 */
[C---:B------:R-:W-:Y:S01]  /*8fb0*/  FFMA R9, R41.reuse, R46, R9 ;  /* 0x0000002e29097223 */ /* 0x040fe20000000009 */
[----:B------:R-:W-:Y:S01]  /*8fc0*/  FFMA R0, R41, R47, R0 ;  /* 0x0000002f29007223 */ /* 0x000fe20000000000 */
[C---:B------:R-:W-:Y:S01]  /*8fd0*/  FMUL R2, R38.reuse, R11 ;  /* 0x0000000b26027220 */ /* 0x040fe20000400000 */
[C---:B------:R-:W-:Y:S01]  /*8fe0*/  FMUL R3, R38.reuse, R12 ;  /* 0x0000000c26037220 */ /* 0x040fe20000400000 */
[C---:B------:R-:W-:Y:S01]  /*8ff0*/  FMUL R10, R38.reuse, R13 ;  /* 0x0000000d260a7220 */ /* 0x040fe20000400000 */
[----:B------:R-:W-:Y:S01]  /*9000*/  F2FP.F16.F32.PACK_AB R106, R9, R8 ;  /* 0x00000008096a723e */ /* 0x000fe200000000ff */
[C---:B------:R-:W-:Y:S01]  /*9010*/  FFMA R2, R41.reuse, R49, R2 ;  /* 0x0000003129027223 */ /* 0x040fe20000000002 */
[C---:B------:R-:W-:Y:S01]  /*9020*/  FFMA R3, R41.reuse, R48, R3 ;  /* 0x0000003029037223 */ /* 0x040fe20000000003 */
[C---:B------:R-:W-:Y:S01]  /*9030*/  FFMA R10, R41.reuse, R51, R10 ;  /* 0x00000033290a7223 */ /* 0x040fe2000000000a */
[C---:B------:R-:W-:Y:S01]  /*9040*/  FMUL R11, R38.reuse, R14 ;  /* 0x0000000e260b7220 */ /* 0x040fe20000400000 */
[----:B------:R-:W-:Y:S01]  /*9050*/  FMUL R15, R38, R15 ;  /* 0x0000000f260f7220 */ /* 0x000fe20000400000 */
[----:B------:R-:W-:Y:S01]  /*9060*/  F2FP.F16.F32.PACK_AB R107, R2, R0 ;  /* 0x00000000026b723e */ /* 0x000fe200000000ff */
[----:B------:R-:W-:Y:S01]  /*9070*/  FMUL R12, R38, R16 ;  /* 0x00000010260c7220 */ /* 0x000fe20000400000 */
[----:B------:R-:W-:Y:S01]  /*9080*/  F2FP.F16.F32.PACK_AB R108, R10, R3 ;  /* 0x000000030a6c723e */ /* 0x000fe200000000ff */
[C---:B------:R-:W-:Y:S01]  /*9090*/  FFMA R11, R41.reuse, R50, R11 ;  /* 0x00000032290b7223 */ /* 0x040fe2000000000b */
[C---:B------:R-:W-:Y:S01]  /*90a0*/  FFMA R15, R41.reuse, R52, R15 ;  /* 0x00000034290f7223 */ /* 0x040fe2000000000f */
[----:B------:R1:W-:Y:S01]  /*90b0*/  STSM.16.M88.4 [R98+0x6400], R104 ;  /* 0x0064006862007844 */ /* 0x0003e20000000200 */
[----:B------:R-:W-:Y:S01]  /*90c0*/  FFMA R12, R41, R53, R12 ;  /* 0x00000035290c7223 */ /* 0x000fe2000000000c */
[C---:B------:R-:W-:Y:S01]  /*90d0*/  FMUL R13, R38.reuse, R17 ;  /* 0x00000011260d7220 */ /* 0x040fe20000400000 */
[C---:B------:R-:W-:Y:S01]  /*90e0*/  FMUL R14, R38.reuse, R18 ;  /* 0x00000012260e7220 */ /* 0x040fe20000400000 */
[----:B------:R-:W-:Y:S01]  /*90f0*/  F2FP.F16.F32.PACK_AB R109, R15, R11 ;  /* 0x0000000b0f6d723e */ /* 0x000fe200000000ff */
[--C-:B------:R-:W-:Y:S02]  /*9100*/  HADD2.F32 R57, -RZ, R64.reuse.H0_H0 ;  /* 0x20000040ff397230 */ /* 0x100fe40000004100 */
[C---:B------:R-:W-:Y:S01]  /*9110*/  FFMA R13, R41.reuse, R54, R13 ;  /* 0x00000036290d7223 */ /* 0x040fe2000000000d */
[----:B------:R-:W-:Y:S01]  /*9120*/  FFMA R14, R41, R55, R14 ;  /* 0x00000037290e7223 */ /* 0x000fe2000000000e */
[C---:B------:R-:W-:Y:S01]  /*9130*/  FMUL R19, R38.reuse, R19 ;  /* 0x0000001326137220 */ /* 0x040fe20000400000 */
[----:B------:R-:W-:Y:S02]  /*9140*/  HADD2.F32 R58, -RZ, R64.H1_H1 ;  /* 0x30000040ff3a7230 */ /* 0x000fe40000004100 */
[C---:B------:R-:W-:Y:S01]  /*9150*/  FMUL R16, R38.reuse, R20 ;  /* 0x0000001426107220 */ /* 0x040fe20000400000 */
[----:B------:R-:W-:Y:S01]  /*9160*/  F2FP.F16.F32.PACK_AB R110, R13, R12 ;  /* 0x0000000c0d6e723e */ /* 0x000fe200000000ff */
[C---:B------:R-:W-:Y:S01]  /*9170*/  FFMA R19, R41.reuse, R56, R19 ;  /* 0x0000003829137223 */ /* 0x040fe20000000013 */
[--C-:B------:R-:W-:Y:S02]  /*9180*/  HADD2.F32 R59, -RZ, R65.reuse.H0_H0 ;  /* 0x20000041ff3b7230 */ /* 0x100fe40000004100 */
[----:B------:R-:W-:Y:S01]  /*9190*/  FFMA R16, R41, R57, R16 ;  /* 0x0000003929107223 */ /* 0x000fe20000000010 */
[C---:B------:R-:W-:Y:S01]  /*91a0*/  FMUL R17, R38.reuse, R21 ;  /* 0x0000001526117220 */ /* 0x040fe20000400000 */
[----:B------:R-:W-:Y:S01]  /*91b0*/  HADD2.F32 R60, -RZ, R65.H1_H1 ;  /* 0x30000041ff3c7230 */ /* 0x000fe20000004100 */
[----:B------:R-:W-:Y:S01]  /*91c0*/  F2FP.F16.F32.PACK_AB R111, R19, R14 ;  /* 0x0000000e136f723e */ /* 0x000fe200000000ff */
[C---:B------:R-:W-:Y:S01]  /*91d0*/  FMUL R18, R38.reuse, R22 ;  /* 0x0000001626127220 */ /* 0x040fe20000400000 */
[C---:B------:R-:W-:Y:S01]  /*91e0*/  FFMA R17, R41.reuse, R58, R17 ;  /* 0x0000003a29117223 */ /* 0x040fe20000000011 */
[--C-:B------:R-:W-:Y:S02]  /*91f0*/  HADD2.F32 R61, -RZ, R66.reuse.H0_H0 ;  /* 0x20000042ff3d7230 */ /* 0x100fe40000004100 */
[C---:B------:R-:W-:Y:S01]  /*9200*/  FMUL R23, R38.reuse, R23 ;  /* 0x0000001726177220 */ /* 0x040fe20000400000 */
[----:B------:R1:W-:Y:S01]  /*9210*/  STSM.16.M88.4 [R97+0x6400], R108 ;  /* 0x0064006c61007844 */ /* 0x0003e20000000200 */
[----:B------:R-:W-:Y:S01]  /*9220*/  FFMA R18, R41, R59, R18 ;  /* 0x0000003b29127223 */ /* 0x000fe20000000012 */
[----:B------:R-:W-:Y:S01]  /*9230*/  F2FP.F16.F32.PACK_AB R112, R17, R16 ;  /* 0x000000101170723e */ /* 0x000fe200000000ff */
[----:B------:R-:W-:Y:S01]  /*9240*/  FFMA R23, R41, R60, R23 ;  /* 0x0000003c29177223 */ /* 0x000fe20000000017 */
[----:B------:R-:W-:Y:S02]  /*9250*/  HADD2.F32 R62, -RZ, R66.H1_H1 ;  /* 0x30000042ff3e7230 */ /* 0x000fe40000004100 */
[C---:B------:R-:W-:Y:S01]  /*9260*/  FMUL R20, R38.reuse, R24 ;  /* 0x0000001826147220 */ /* 0x040fe20000400000 */
[--C-:B------:R-:W-:Y:S02]  /*9270*/  HADD2.F32 R63, -RZ, R67.reuse.H0_H0 ;  /* 0x20000043ff3f7230 */ /* 0x100fe40000004100 */
[C---:B------:R-:W-:Y:S01]  /*9280*/  FMUL R21, R38.reuse, R25 ;  /* 0x0000001926157220 */ /* 0x040fe20000400000 */
[----:B------:R-:W-:Y:S01]  /*9290*/  F2FP.F16.F32.PACK_AB R113, R23, R18 ;  /* 0x000000121771723e */ /* 0x000fe200000000ff */
[C---:B------:R-:W-:Y:S01]  /*92a0*/  FFMA R20, R41.reuse, R61, R20 ;  /* 0x0000003d29147223 */ /* 0x040fe20000000014 */
[----:B------:R-:W-:Y:S02]  /*92b0*/  HADD2.F32 R64, -RZ, R67.H1_H1 ;  /* 0x30000043ff407230 */ /* 0x000fe40000004100 */
[C---:B------:R-:W-:Y:S01]  /*92c0*/  FFMA R21, R41.reuse, R62, R21 ;  /* 0x0000003e29157223 */ /* 0x040fe20000000015 */
[C---:B------:R-:W-:Y:S01]  /*92d0*/  FMUL R22, R38.reuse, R26 ;  /* 0x0000001a26167220 */ /* 0x040fe20000400000 */
[--C-:B------:R-:W-:Y:S02]  /*92e0*/  HADD2.F32 R65, -RZ, R72.reuse.H0_H0 ;  /* 0x20000048ff417230 */ /* 0x100fe40000004100 */
[C---:B------:R-:W-:Y:S01]  /*92f0*/  FMUL R27, R38.reuse, R27 ;  /* 0x0000001b261b7220 */ /* 0x040fe20000400000 */
[----:B------:R-:W-:Y:S02]  /*9300*/  HADD2.F32 R66, -RZ, R72.H1_H1 ;  /* 0x30000048ff427230 */ /* 0x000fe40000004100 */
[C---:B------:R-:W-:Y:S01]  /*9310*/  FMUL R24, R38.reuse, R28 ;  /* 0x0000001c26187220 */ /* 0x040fe20000400000 */
[--C-:B------:R-:W-:Y:S02]  /*9320*/  HADD2.F32 R67, -RZ, R73.reuse.H0_H0 ;  /* 0x20000049ff437230 */ /* 0x100fe40000004100 */
[C---:B------:R-:W-:Y:S01]  /*9330*/  FMUL R25, R38.reuse, R29 ;  /* 0x0000001d26197220 */ /* 0x040fe20000400000 */
[C---:B------:R-:W-:Y:S01]  /*9340*/  FFMA R22, R41.reuse, R63, R22 ;  /* 0x0000003f29167223 */ /* 0x040fe20000000016 */
[----:B------:R-:W-:Y:S02]  /*9350*/  HADD2.F32 R68, -RZ, R73.H1_H1 ;  /* 0x30000049ff447230 */ /* 0x000fe40000004100 */
[C---:B------:R-:W-:Y:S01]  /*9360*/  FMUL R26, R38.reuse, R30 ;  /* 0x0000001e261a7220 */ /* 0x040fe20000400000 */
[C---:B------:R-:W-:Y:S01]  /*9370*/  FFMA R27, R41.reuse, R64, R27 ;  /* 0x00000040291b7223 */ /* 0x040fe2000000001b */
        /* <DEDUP_REMOVED lines=43> */
.L_x_133:
[----:B------:R-:W-:Y:S05]  /*9630*/  BSYNC.RECONVERGENT B0 ;  /* 0x0000000000007941 */ /* 0x000fea0003800200 */
.L_x_132:
[----:B------:R-:W-:Y:S01]  /*9640*/  BAR.SYNC.DEFER_BLOCKING 0x1, 0x80 ;  /* 0x0042000000007b1d */ /* 0x000fe20000010000 */
[----:B------:R-:W-:Y:S01]  /*9650*/  UISETP.NE.AND UP0, UPT, UR47, -0x4, UPT ;  /* 0xfffffffc2f00788c */ /* 0x000fe2000bf05270 */
[----:B------:R-:W-:Y:S08]  /*9660*/  IADD3 R0, PT, PT, R36, 0x1, RZ ;  /* 0x0000000124007810 */ /* 0x000ff00007ffe0ff */
[----:B------:R-:W-:Y:S05]  /*9670*/  BRA.U !UP0, `(.L_x_134) ;  /* 0x0000000108287547 */ /* 0x000fea000b800000 */
[----:B------:R-:W-:Y:S01]  /*9680*/  ISETP.NE.AND P0, PT, R96, RZ, PT ;  /* 0x000000ff6000720c */ /* 0x000fe20003f05270 */
[----:B------:R-:W-:Y:S01]  /*9690*/  IMAD.U32 R3, RZ, RZ, UR46 ;  /* 0x0000002eff037e24 */ /* 0x000fe2000f8e00ff */
[----:B------:R-:W-:Y:S01]  /*96a0*/  UIADD3 UR4, UPT, UPT, UR46, 0x1, URZ ;  /* 0x000000012e047890 */ /* 0x000fe2000fffe0ff */
[----:B------:R-:W-:Y:S03]  /*96b0*/  IMAD.U32 R2, RZ, RZ, UR52 ;  /* 0x00000034ff027e24 */ /* 0x000fe6000f8e00ff */
[----:B------:R-:W-:Y:S04]  /*96c0*/  UISETP.NE.AND UP0, UPT, UR4, 0x4, UPT ;  /* 0x000000040400788c */ /* 0x000fe8000bf05270 */
[----:B------:R-:W-:Y:S03]  /*96d0*/  USEL UR46, UR4, URZ, UP0 ;  /* 0x000000ff042e7287 */ /* 0x000fe60008000000 */
[----:B------:R-:W-:Y:S05]  /*96e0*/  @P0 LEA R3, R3, UR44, 0x3 ;  /* 0x0000002c03030c11 */ /* 0x000fea000f8e18ff */
[----:B------:R-:W-:Y:S05]  /*96f0*/  @P0 VIADD R3, R3, 0x40 ;  /* 0x0000004003030836 */ /* 0x000fea0000000000 */
[----:B------:R-:W-:Y:S04]  /*9700*/  @P0 PRMT R2, R2, 0x654, R3 ;  /* 0x0000065402020816 */ /* 0x000fe80000000003 */
[----:B------:R2:W-:Y:S03]  /*9710*/  @P0 SYNCS.ARRIVE.TRANS64.RED.A1T0 RZ, [R2+URZ], RZ ;  /* 0x000000ff02ff09a7 */ /* 0x0005e600081004ff */
.L_x_134:
[----:B------:R-:W-:Y:S01]  /*9720*/  R2UR UR4, R83 ;  /* 0x00000000530472ca */ /* 0x000fe200000e0000 */
[----:B------:R-:W-:Y:S01]  /*9730*/  UISETP.NE.AND UP0, UPT, UR62, URZ, UPT ;  /* 0x000000ff3e00728c */ /* 0x000fe2000bf05270 */
[----:B------:R-:W-:Y:S01]  /*9740*/  ISETP.NE.AND P0, PT, R87, 0x2, PT ;  /* 0x000000025700780c */ /* 0x000fe20003f05270 */
[----:B------:R-:W-:Y:S01]  /*9750*/  UIADD3 UR16, UPT, UPT, UR38, UR63, URZ ;  /* 0x0000003f26107290 */ /* 0x000fe2000fffe0ff */
[----:B------:R-:W-:Y:S01]  /*9760*/  ISETP.NE.AND P1, PT, R0, 0x4, PT ;  /* 0x000000040000780c */ /* 0x000fe20003f25270 */
[----:B------:R-:W-:Y:S01]  /*9770*/  UIADD3 UR47, UPT, UPT, UR47, 0x4, URZ ;  /* 0x000000042f2f7890 */ /* 0x000fe2000fffe0ff */
[----:B------:R-:W-:Y:S01]  /*9780*/  SEL R3, RZ, 0x1, P0 ;  /* 0x00000001ff037807 */ /* 0x000fe20000000000 */
[----:B------:R-:W-:Y:S01]  /*9790*/  UMOV UR36, UR61 ;  /* 0x0000003d00247c82 */ /* 0x000fe20008000000 */
[----:B--2---:R-:W-:Y:S02]  /*97a0*/  SEL R2, RZ, 0x1, P1 ;  /* 0x00000001ff027807 */ /* 0x004fe40000800000 */
[----:B------:R-:W-:Y:S02]  /*97b0*/  LOP3.LUT R88, R88, R3, RZ, 0x3c, !PT ;  /* 0x0000000358587212 */ /* 0x000fe400078e3cff */
[----:B------:R-:W-:Y:S01]  /*97c0*/  LOP3.LUT R89, R89, R2, RZ, 0x3c, !PT ;  /* 0x0000000259597212 */ /* 0x000fe200078e3cff */
[----:B------:R-:W-:Y:S01]  /*97d0*/  UIADD3 UR20, UPT, UPT, UR37, UR4, URZ ;  /* 0x0000000425147290 */ /* 0x000fe2000fffe0ff */
[----:B------:R-:W-:Y:S02]  /*97e0*/  SEL R87, R87, RZ, P0 ;  /* 0x000000ff57577207 */ /* 0x000fe40000000000 */
[----:B------:R-:W-:Y:S01]  /*97f0*/  SEL R36, R0, RZ, P1 ;  /* 0x000000ff00247207 */ /* 0x000fe20000800000 */
[----:B------:R-:W-:Y:S08]  /*9800*/  BRA.U UP0, `(.L_x_135) ;  /* 0xffffffbd00907547 */ /* 0x000ff0000b83ffff */
[----:B------:R-:W-:-:S13]  /*9810*/  R2UR UR4, R84 ;  /* 0x00000000540472ca */ /* 0x000fda00000e0000 */
[----:B------:R-:W-:-:S09]  /*9820*/  UISETP.NE.AND UP0, UPT, UR4, URZ, UPT ;  /* 0x000000ff0400728c */ /* 0x000fd2000bf05270 */
[----:B------:R-:W-:Y:S05]  /*9830*/  BRA.U !UP0, `(.L_x_136) ;  /* 0x0000000108487547 */ /* 0x000fea000b800000 */
[----:B------:R-:W2:Y:S02]  /*9840*/  LDCU.64 UR4, c[0x0][0x890] ;  /* 0x00011200ff0477ac */ /* 0x000ea40008000a00 */
[----:B--2---:R-:W-:-:S04]  /*9850*/  UISETP.NE.U32.AND UP0, UPT, UR4, URZ, UPT ;  /* 0x000000ff0400728c */ /* 0x004fc8000bf05070 */
[----:B------:R-:W-:-:S09]  /*9860*/  UISETP.NE.AND.EX UP0, UPT, UR5, URZ, UPT, UP0 ;  /* 0x000000ff0500728c */ /* 0x000fd2000bf05300 */
[----:B------:R-:W-:Y:S05]  /*9870*/  BRA.U UP0, `(.L_x_137) ;  /* 0x00000001000c7547 */ /* 0x000fea000b800000 */
[----:B------:R-:W-:-:S13]  /*9880*/  FSETP.NEU.AND P0, PT, R41, RZ, PT ;  /* 0x000000ff2900720b */ /* 0x000fda0003f0d000 */
[----:B------:R-:W-:Y:S05]  /*9890*/  @!P0 EXIT ;  /* 0x000000000000894d */ /* 0x000fea0003800000 */
[----:B------:R-:W-:Y:S05]  /*98a0*/  BRA `(.L_x_136) ;  /* 0x00000000002c7947 */ /* 0x000fea0003800000 */
.L_x_137:
[----:B------:R-:W-:Y:S01]  /*98b0*/  ISETP.NE.AND P0, PT, R86, RZ, PT ;  /* 0x000000ff5600720c */ /* 0x000fe20003f05270 */
[----:B------:R-:W-:-:S12]  /*98c0*/  BSSY.RECONVERGENT B0, `(.L_x_136) ;  /* 0x0000009000007945 */ /* 0x000fd80003800200 */
[----:B------:R-:W-:Y:S05]  /*98d0*/  @P0 BRA `(.L_x_138) ;  /* 0x0000000000140947 */ /* 0x000fea0003800000 */
[----:B------:R-:W2:Y:S02]  /*98e0*/  LDCU.64 UR4, c[0x0][0x888] ;  /* 0x00011100ff0477ac */ /* 0x000ea40008000a00 */
[----:B--2---:R-:W-:-:S04]  /*98f0*/  ISETP.NE.U32.AND P0, PT, RZ, UR4, PT ;  /* 0x00000004ff007c0c */ /* 0x004fc8000bf05070 */
[----:B------:R-:W-:-:S13]  /*9900*/  ISETP.NE.AND.EX P0, PT, RZ, UR5, PT, P0 ;  /* 0x00000005ff007c0c */ /* 0x000fda000bf05300 */
[----:B------:R-:W-:Y:S05]  /*9910*/  @!P0 EXIT ;  /* 0x000000000000894d */ /* 0x000fea0003800000 */
[----:B------:R-:W-:Y:S05]  /*9920*/  BRA `(.L_x_139) ;  /* 0x0000000000087947 */ /* 0x000fea0003800000 */
.L_x_138:
[----:B------:R-:W-:-:S13]  /*9930*/  FSETP.NEU.AND P0, PT, R41, RZ, PT ;  /* 0x000000ff2900720b */ /* 0x000fda0003f0d000 */
[----:B------:R-:W-:Y:S05]  /*9940*/  @!P0 EXIT ;  /* 0x000000000000894d */ /* 0x000fea0003800000 */
.L_x_139:
[----:B------:R-:W-:Y:S05]  /*9950*/  BSYNC.RECONVERGENT B0 ;  /* 0x0000000000007941 */ /* 0x000fea0003800200 */
.L_x_136:
[----:B------:R-:W-:Y:S01]  /*9960*/  ULEA UR4, UR46, UR44, 0x3 ;  /* 0x0000002c2e047291 */ /* 0x000fe2000f8e18ff */
[----:B------:R-:W-:-:S04]  /*9970*/  DEPBAR.LE SB0, 0x0 ;  /* 0x000080000000791a */ /* 0x000fc80000000000 */
[----:B------:R-:W-:-:S04]  /*9980*/  UIADD3 UR4, UPT, UPT, UR4, 0x40, URZ ;  /* 0x0000004004047890 */ /* 0x000fc8000fffe0ff */
[----:B------:R-:W-:-:S09]  /*9990*/  UPRMT UR4, UR52, 0x654, UR4 ;  /* 0x0000065434047896 */ /* 0x000fd20008000004 */
[----:B------:R-:W-:Y:S01]  /*99a0*/  SYNCS.ARRIVE.TRANS64.RED.A1T0 RZ, [UR4], RZ ;  /* 0x000000ffffff79a7 */ /* 0x000fe20008100404 */
[----:B------:R-:W-:Y:S05]  /*99b0*/  EXIT ;  /* 0x000000000000794d */ /* 0x000fea0003800000 */
.L_x_24:
[----:B--2---:R2:W3:Y:S02]  /*99c0*/  SYNCS.PHASECHK.TRANS64.TRYWAIT P0, [R3+URZ+0xe0], R2 ;  /* 0x0000e002030075a7 */ /* 0x0044e400080011ff */
[----:B---3--:R-:W-:Y:S05]  /*99d0*/  @!P0 NANOSLEEP.SYNCS 0x989680 ;  /* 0x009896800000895d */ /* 0x008fea0003900000 */
[----:B------:R-:W3:Y:S02]  /*99e0*/  @!P0 SYNCS.PHASECHK.TRANS64 P0, [R3+URZ+0xe0], R2 ;  /* 0x0000e002030085a7 */ /* 0x000ee400080010ff */
[----:B---3--:R-:W-:Y:S05]  /*99f0*/  @!P0 BRA `(.L_x_24) ;  /* 0xfffffffc00f08947 */ /* 0x008fea000383ffff */
[----:B------:R-:W-:Y:S05]  /*9a00*/  BRA `(.L_x_140) ;  /* 0xffffff7c00e87947 */ /* 0x000fea000383ffff */
.L_x_27:
[----:B-1----:R-:W-:-:S07]  /*9a10*/  MOV R0, UR33 ;  /* 0x0000002100007c02 */ /* 0x002fce0008000f00 */
.L_x_141:
[----:B-1----:R1:W2:Y:S02]  /*9a20*/  SYNCS.PHASECHK.TRANS64.TRYWAIT P0, [R0+URZ+0x10], R3 ;  /* 0x00001003000075a7 */ /* 0x0022a400080011ff */
[----:B--2---:R-:W-:Y:S05]  /*9a30*/  @!P0 NANOSLEEP.SYNCS 0x989680 ;  /* 0x009896800000895d */ /* 0x004fea0003900000 */
[----:B------:R-:W2:Y:S02]  /*9a40*/  @!P0 SYNCS.PHASECHK.TRANS64 P0, [R0+URZ+0x10], R3 ;  /* 0x00001003000085a7 */ /* 0x000ea400080010ff */
[----:B--2---:R-:W-:Y:S05]  /*9a50*/  @!P0 BRA `(.L_x_141) ;  /* 0xfffffffc00f08947 */ /* 0x004fea000383ffff */
[----:B------:R-:W-:Y:S05]  /*9a60*/  BRA `(.L_x_26) ;  /* 0xffffff8000347947 */ /* 0x000fea000383ffff */
.L_x_36:
[----:B-1----:R-:W-:-:S07]  /*9a70*/  MOV R0, UR33 ;  /* 0x0000002100007c02 */ /* 0x002fce0008000f00 */
.L_x_142:
[----:B-1----:R1:W2:Y:S02]  /*9a80*/  SYNCS.PHASECHK.TRANS64.TRYWAIT P0, [R0+URZ+0x10], R3 ;  /* 0x00001003000075a7 */ /* 0x0022a400080011ff */
[----:B--2---:R-:W-:Y:S05]  /*9a90*/  @!P0 NANOSLEEP.SYNCS 0x989680 ;  /* 0x009896800000895d */ /* 0x004fea0003900000 */
[----:B------:R-:W2:Y:S02]  /*9aa0*/  @!P0 SYNCS.PHASECHK.TRANS64 P0, [R0+URZ+0x10], R3 ;  /* 0x00001003000085a7 */ /* 0x000ea400080010ff */
[----:B--2---:R-:W-:Y:S05]  /*9ab0*/  @!P0 BRA `(.L_x_142) ;  /* 0xfffffffc00f08947 */ /* 0x004fea000383ffff */
[----:B------:R-:W-:Y:S05]  /*9ac0*/  BRA `(.L_x_35) ;  /* 0xffffff8400407947 */ /* 0x000fea000383ffff */
.L_x_43:
[----:B-1----:R1:W4:Y:S02]  /*9ad0*/  SYNCS.PHASECHK.TRANS64.TRYWAIT P0, [R3+URZ+0x70], R0 ;  /* 0x00007000030075a7 */ /* 0x00232400080011ff */
[----:B----4-:R-:W-:Y:S05]  /*9ae0*/  @!P0 NANOSLEEP.SYNCS 0x989680 ;  /* 0x009896800000895d */ /* 0x010fea0003900000 */
[----:B------:R-:W4:Y:S02]  /*9af0*/  @!P0 SYNCS.PHASECHK.TRANS64 P0, [R3+URZ+0x70], R0 ;  /* 0x00007000030085a7 */ /* 0x000f2400080010ff */
[----:B----4-:R-:W-:Y:S05]  /*9b00*/  @!P0 BRA `(.L_x_43) ;  /* 0xfffffffc00f08947 */ /* 0x010fea000383ffff */
[----:B------:R-:W-:Y:S05]  /*9b10*/  BRA `(.L_x_143) ;  /* 0xffffff88002c7947 */ /* 0x000fea000383ffff */
.L_x_47:
[----:B-1----:R-:W-:-:S07]  /*9b20*/  MOV R0, UR4 ;  /* 0x0000000400007c02 */ /* 0x002fce0008000f00 */
.L_x_144:
[----:B-1----:R1:W2:Y:S02]  /*9b30*/  SYNCS.PHASECHK.TRANS64.TRYWAIT P0, [R0+URZ], R3 ;  /* 0x00000003000075a7 */ /* 0x0022a400080011ff */
[----:B--2---:R-:W-:Y:S05]  /*9b40*/  @!P0 NANOSLEEP.SYNCS 0x989680 ;  /* 0x009896800000895d */ /* 0x004fea0003900000 */
[----:B------:R-:W2:Y:S02]  /*9b50*/  @!P0 SYNCS.PHASECHK.TRANS64 P0, [R0+URZ], R3 ;  /* 0x00000003000085a7 */ /* 0x000ea400080010ff */
[----:B--2---:R-:W-:Y:S05]  /*9b60*/  @!P0 BRA `(.L_x_144) ;  /* 0xfffffffc00f08947 */ /* 0x004fea000383ffff */
[----:B------:R-:W-:Y:S05]  /*9b70*/  BRA `(.L_x_145) ;  /* 0xffffff8c00d47947 */ /* 0x000fea000383ffff */
.L_x_50:
[----:B--2---:R2:W3:Y:S02]  /*9b80*/  SYNCS.PHASECHK.TRANS64.TRYWAIT P0, [R2+URZ+0xd0], R5 ;  /* 0x0000d005020075a7 */ /* 0x0044e400080011ff */
[----:B---3--:R-:W-:Y:S05]  /*9b90*/  @!P0 NANOSLEEP.SYNCS 0x989680 ;  /* 0x009896800000895d */ /* 0x008fea0003900000 */
[----:B------:R-:W3:Y:S02]  /*9ba0*/  @!P0 SYNCS.PHASECHK.TRANS64 P0, [R2+URZ+0xd0], R5 ;  /* 0x0000d005020085a7 */ /* 0x000ee400080010ff */
[----:B---3--:R-:W-:Y:S05]  /*9bb0*/  @!P0 BRA `(.L_x_50) ;  /* 0xfffffffc00f08947 */ /* 0x008fea000383ffff */
[----:B------:R-:W-:Y:S05]  /*9bc0*/  BRA `(.L_x_146) ;  /* 0xffffff9000307947 */ /* 0x000fea000383ffff */
.L_x_51:
[----:B------:R-:W-:-:S07]  /*9bd0*/  MOV R2, UR4 ;  /* 0x0000000400027c02 */ /* 0x000fce0008000f00 */
.L_x_147:
[----:B--2---:R2:W3:Y:S02]  /*9be0*/  SYNCS.PHASECHK.TRANS64.TRYWAIT P0, [R2+URZ+0x80], R5 ;  /* 0x00008005020075a7 */ /* 0x0044e400080011ff */
[----:B---3--:R-:W-:Y:S05]  /*9bf0*/  @!P0 NANOSLEEP.SYNCS 0x989680 ;  /* 0x009896800000895d */ /* 0x008fea0003900000 */
[----:B------:R-:W3:Y:S02]  /*9c00*/  @!P0 SYNCS.PHASECHK.TRANS64 P0, [R2+URZ+0x80], R5 ;  /* 0x00008005020085a7 */ /* 0x000ee400080010ff */
[----:B---3--:R-:W-:Y:S05]  /*9c10*/  @!P0 BRA `(.L_x_147) ;  /* 0xfffffffc00f08947 */ /* 0x008fea000383ffff */
[----:B------:R-:W-:Y:S05]  /*9c20*/  BRA `(.L_x_148) ;  /* 0xffffff9000407947 */ /* 0x000fea000383ffff */
.L_x_52:
[----:B--2---:R2:W3:Y:S02]  /*9c30*/  SYNCS.PHASECHK.TRANS64.TRYWAIT P1, [R2+URZ+0x70], R5 ;  /* 0x00007005020075a7 */ /* 0x0044e400080211ff */
[----:B---3--:R-:W-:Y:S05]  /*9c40*/  @!P1 NANOSLEEP.SYNCS 0x989680 ;  /* 0x009896800000995d */ /* 0x008fea0003900000 */
[----:B------:R-:W3:Y:S02]  /*9c50*/  @!P1 SYNCS.PHASECHK.TRANS64 P1, [R2+URZ+0x70], R5 ;  /* 0x00007005020095a7 */ /* 0x000ee400080210ff */
[----:B---3--:R-:W-:Y:S05]  /*9c60*/  @!P1 BRA `(.L_x_52) ;  /* 0xfffffffc00f09947 */ /* 0x008fea000383ffff */
[----:B------:R-:W-:Y:S05]  /*9c70*/  BRA `(.L_x_149) ;  /* 0xffffff9000707947 */ /* 0x000fea000383ffff */
.L_x_55:
[----:B------:R-:W-:-:S07]  /*9c80*/  MOV R0, UR4 ;  /* 0x0000000400007c02 */ /* 0x000fce0008000f00 */
.L_x_150:
[----:B--2---:R2:W3:Y:S02]  /*9c90*/  SYNCS.PHASECHK.TRANS64.TRYWAIT P0, [R0+URZ+0x80], R3 ;  /* 0x00008003000075a7 */ /* 0x0044e400080011ff */
[----:B---3--:R-:W-:Y:S05]  /*9ca0*/  @!P0 NANOSLEEP.SYNCS 0x989680 ;  /* 0x009896800000895d */ /* 0x008fea0003900000 */
[----:B------:R-:W3:Y:S02]  /*9cb0*/  @!P0 SYNCS.PHASECHK.TRANS64 P0, [R0+URZ+0x80], R3 ;  /* 0x00008003000085a7 */ /* 0x000ee400080010ff */
[----:B---3--:R-:W-:Y:S05]  /*9cc0*/  @!P0 BRA `(.L_x_150) ;  /* 0xfffffffc00f08947 */ /* 0x008fea000383ffff */
[----:B------:R-:W-:Y:S05]  /*9cd0*/  BRA `(.L_x_54) ;  /* 0xffffff9000c47947 */ /* 0x000fea000383ffff */
.L_x_62:
[----:B-1----:R1:W2:Y:S02]  /*9ce0*/  SYNCS.PHASECHK.TRANS64.TRYWAIT P1, [R0+URZ+0x70], R5 ;  /* 0x00007005000075a7 */ /* 0x0022a400080211ff */
[----:B--2---:R-:W-:Y:S05]  /*9cf0*/  @!P1 NANOSLEEP.SYNCS 0x989680 ;  /* 0x009896800000995d */ /* 0x004fea0003900000 */
[----:B------:R-:W2:Y:S02]  /*9d00*/  @!P1 SYNCS.PHASECHK.TRANS64 P1, [R0+URZ+0x70], R5 ;  /* 0x00007005000095a7 */ /* 0x000ea400080210ff */
[----:B--2---:R-:W-:Y:S05]  /*9d10*/  @!P1 BRA `(.L_x_62) ;  /* 0xfffffffc00f09947 */ /* 0x004fea000383ffff */
[----:B------:R-:W-:Y:S05]  /*9d20*/  BRA `(.L_x_151) ;  /* 0xffffff9800587947 */ /* 0x000fea000383ffff */
.L_x_63:
[----:B------:R-:W-:-:S07]  /*9d30*/  MOV R3, UR46 ;  /* 0x0000002e00037c02 */ /* 0x000fce0008000f00 */
.L_x_152:
[----:B-1----:R1:W2:Y:S02]  /*9d40*/  SYNCS.PHASECHK.TRANS64.TRYWAIT P0, [R3+URZ+0xb0], R0 ;  /* 0x0000b000030075a7 */ /* 0x0022a400080011ff */
[----:B--2---:R-:W-:Y:S05]  /*9d50*/  @!P0 NANOSLEEP.SYNCS 0x989680 ;  /* 0x009896800000895d */ /* 0x004fea0003900000 */
[----:B------:R-:W2:Y:S02]  /*9d60*/  @!P0 SYNCS.PHASECHK.TRANS64 P0, [R3+URZ+0xb0], R0 ;  /* 0x0000b000030085a7 */ /* 0x000ea400080010ff */
[----:B--2---:R-:W-:Y:S05]  /*9d70*/  @!P0 BRA `(.L_x_152) ;  /* 0xfffffffc00f08947 */ /* 0x004fea000383ffff */
[----:B------:R-:W-:Y:S05]  /*9d80*/  BRA `(.L_x_153) ;  /* 0xffffff9800a87947 */ /* 0x000fea000383ffff */
.L_x_66:
[----:B------:R-:W-:Y:S07]  /*9d90*/  MOV R0, UR7 ;  /* 0x0000000700007c02 */ /* 0x000fee0008000f00 */
.L_x_154:
[----:B-1----:R1:W2:Y:S02]  /*9da0*/  SYNCS.PHASECHK.TRANS64.TRYWAIT P0, [R0+URZ], R3 ;  /* 0x00000003000075a7 */ /* 0x0022a400080011ff */
[----:B--2---:R-:W-:Y:S05]  /*9db0*/  @!P0 NANOSLEEP.SYNCS 0x989680 ;  /* 0x009896800000895d */ /* 0x004fea0003900000 */
[----:B------:R-:W2:Y:S02]  /*9dc0*/  @!P0 SYNCS.PHASECHK.TRANS64 P0, [R0+URZ], R3 ;  /* 0x00000003000085a7 */ /* 0x000ea400080010ff */
[----:B--2---:R-:W-:Y:S05]  /*9dd0*/  @!P0 BRA `(.L_x_154) ;  /* 0xfffffffc00f08947 */ /* 0x004fea000383ffff */
[----:B------:R-:W-:Y:S05]  /*9de0*/  BRA `(.L_x_65) ;  /* 0xffffff9800c47947 */ /* 0x000fea000383ffff */
.L_x_69:
[----:B------:R-:W-:-:S07]  /*9df0*/  MOV R0, UR4 ;  /* 0x0000000400007c02 */ /* 0x000fce0008000f00 */
.L_x_155:
[----:B--2---:R2:W4:Y:S02]  /*9e00*/  SYNCS.PHASECHK.TRANS64.TRYWAIT P0, [R0+URZ], R3 ;  /* 0x00000003000075a7 */ /* 0x00452400080011ff */
[----:B----4-:R-:W-:Y:S05]  /*9e10*/  @!P0 NANOSLEEP.SYNCS 0x989680 ;  /* 0x009896800000895d */ /* 0x010fea0003900000 */
[----:B------:R-:W4:Y:S02]  /*9e20*/  @!P0 SYNCS.PHASECHK.TRANS64 P0, [R0+URZ], R3 ;  /* 0x00000003000085a7 */ /* 0x000f2400080010ff */
[----:B----4-:R-:W-:Y:S05]  /*9e30*/  @!P0 BRA `(.L_x_155) ;  /* 0xfffffffc00f08947 */ /* 0x010fea000383ffff */
[----:B------:R-:W-:Y:S05]  /*9e40*/  BRA `(.L_x_156) ;  /* 0xffffff9c00f07947 */ /* 0x000fea000383ffff */
.L_x_70:
[----:B------:R-:W-:-:S07]  /*9e50*/  MOV R0, UR5 ;  /* 0x0000000500007c02 */ /* 0x000fce0008000f00 */
.L_x_157:
[----:B-1----:R1:W2:Y:S02]  /*9e60*/  SYNCS.PHASECHK.TRANS64.TRYWAIT P0, [R0+URZ], R3 ;  /* 0x00000003000075a7 */ /* 0x0022a400080011ff */
[----:B--2---:R-:W-:Y:S05]  /*9e70*/  @!P0 NANOSLEEP.SYNCS 0x989680 ;  /* 0x009896800000895d */ /* 0x004fea0003900000 */
[----:B------:R-:W2:Y:S02]  /*9e80*/  @!P0 SYNCS.PHASECHK.TRANS64 P0, [R0+URZ], R3 ;  /* 0x00000003000085a7 */ /* 0x000ea400080010ff */
[----:B--2---:R-:W-:Y:S05]  /*9e90*/  @!P0 BRA `(.L_x_157) ;  /* 0xfffffffc00f08947 */ /* 0x004fea000383ffff */
[----:B------:R-:W-:Y:S05]  /*9ea0*/  BRA `(.L_x_158) ;  /* 0xffffff9c00fc7947 */ /* 0x000fea000383ffff */
.L_x_71:
[----:B------:R-:W-:-:S07]  /*9eb0*/  MOV R0, UR5 ;  /* 0x0000000500007c02 */ /* 0x000fce0008000f00 */
.L_x_159:
[----:B-1----:R1:W2:Y:S02]  /*9ec0*/  SYNCS.PHASECHK.TRANS64.TRYWAIT P0, [R0+URZ], R3 ;  /* 0x00000003000075a7 */ /* 0x0022a400080011ff */
[----:B--2---:R-:W-:Y:S05]  /*9ed0*/  @!P0 NANOSLEEP.SYNCS 0x989680 ;  /* 0x009896800000895d */ /* 0x004fea0003900000 */
[----:B------:R-:W2:Y:S02]  /*9ee0*/  @!P0 SYNCS.PHASECHK.TRANS64 P0, [R0+URZ], R3 ;  /* 0x00000003000085a7 */ /* 0x000ea400080010ff */
[----:B--2---:R-:W-:Y:S05]  /*9ef0*/  @!P0 BRA `(.L_x_159) ;  /* 0xfffffffc00f08947 */ /* 0x004fea000383ffff */
[----:B------:R-:W-:Y:S05]  /*9f00*/  BRA `(.L_x_160) ;  /* 0xffffffa000087947 */ /* 0x000fea000383ffff */
.L_x_72:
[----:B------:R-:W-:-:S07]  /*9f10*/  MOV R0, UR4 ;  /* 0x0000000400007c02 */ /* 0x000fce0008000f00 */
.L_x_161:
[----:B-1----:R1:W2:Y:S02]  /*9f20*/  SYNCS.PHASECHK.TRANS64.TRYWAIT P0, [R0+URZ], R3 ;  /* 0x00000003000075a7 */ /* 0x0022a400080011ff */
[----:B--2---:R-:W-:Y:S05]  /*9f30*/  @!P0 NANOSLEEP.SYNCS 0x989680 ;  /* 0x009896800000895d */ /* 0x004fea0003900000 */
[----:B------:R-:W2:Y:S02]  /*9f40*/  @!P0 SYNCS.PHASECHK.TRANS64 P0, [R0+URZ], R3 ;  /* 0x00000003000085a7 */ /* 0x000ea400080010ff */
[----:B--2---:R-:W-:Y:S05]  /*9f50*/  @!P0 BRA `(.L_x_161) ;  /* 0xfffffffc00f08947 */ /* 0x004fea000383ffff */
[----:B------:R-:W-:Y:S05]  /*9f60*/  BRA `(.L_x_162) ;  /* 0xffffffa000147947 */ /* 0x000fea000383ffff */
.L_x_77:
[----:B---3--:R3:W4:Y:S02]  /*9f70*/  SYNCS.PHASECHK.TRANS64.TRYWAIT P0, [R12+URZ+0x70], R9 ;  /* 0x000070090c0075a7 */ /* 0x00872400080011ff */
[----:B----4-:R-:W-:Y:S05]  /*9f80*/  @!P0 NANOSLEEP.SYNCS 0x989680 ;  /* 0x009896800000895d */ /* 0x010fea0003900000 */
[----:B------:R-:W4:Y:S02]  /*9f90*/  @!P0 SYNCS.PHASECHK.TRANS64 P0, [R12+URZ+0x70], R9 ;  /* 0x000070090c0085a7 */ /* 0x000f2400080010ff */
[----:B----4-:R-:W-:Y:S05]  /*9fa0*/  @!P0 BRA `(.L_x_77) ;  /* 0xfffffffc00f08947 */ /* 0x010fea000383ffff */
[----:B------:R-:W-:Y:S05]  /*9fb0*/  BRA `(.L_x_163) ;  /* 0xffffffa400347947 */ /* 0x000fea000383ffff */
.L_x_80:
[----:B------:R-:W-:Y:S07]  /*9fc0*/  MOV R0, UR21 ;  /* 0x0000001500007c02 */ /* 0x000fee0008000f00 */
.L_x_164:
[----:B-1----:R1:W3:Y:S02]  /*9fd0*/  SYNCS.PHASECHK.TRANS64.TRYWAIT P2, [R0+URZ+0x68], R11 ;  /* 0x0000680b000075a7 */ /* 0x0022e400080411ff */
[----:B---3--:R-:W-:Y:S05]  /*9fe0*/  @!P2 NANOSLEEP.SYNCS 0x989680 ;  /* 0x009896800000a95d */ /* 0x008fea0003900000 */
[----:B------:R-:W3:Y:S02]  /*9ff0*/  @!P2 SYNCS.PHASECHK.TRANS64 P2, [R0+URZ+0x68], R11 ;  /* 0x0000680b0000a5a7 */ /* 0x000ee400080410ff */
[----:B---3--:R-:W-:Y:S05]  /*a000*/  @!P2 BRA `(.L_x_164) ;  /* 0xfffffffc00f0a947 */ /* 0x008fea000383ffff */
[----:B------:R-:W-:Y:S05]  /*a010*/  BRA `(.L_x_79) ;  /* 0xffffffa8009c7947 */ /* 0x000fea000383ffff */
.L_x_83:
[----:B---3--:R-:W-:Y:S07]  /*a020*/  MOV R0, UR21 ;  /* 0x0000001500007c02 */ /* 0x008fee0008000f00 */
.L_x_165:
[----:B-1----:R1:W3:Y:S02]  /*a030*/  SYNCS.PHASECHK.TRANS64.TRYWAIT P0, [R0+URZ+0x40], R9 ;  /* 0x00004009000075a7 */ /* 0x0022e400080011ff */
[----:B---3--:R-:W-:Y:S05]  /*a040*/  @!P0 NANOSLEEP.SYNCS 0x989680 ;  /* 0x009896800000895d */ /* 0x008fea0003900000 */
[----:B------:R-:W3:Y:S02]  /*a050*/  @!P0 SYNCS.PHASECHK.TRANS64 P0, [R0+URZ+0x40], R9 ;  /* 0x00004009000085a7 */ /* 0x000ee400080010ff */
[----:B---3--:R-:W-:Y:S05]  /*a060*/  @!P0 BRA `(.L_x_165) ;  /* 0xfffffffc00f08947 */ /* 0x008fea000383ffff */
[----:B------:R-:W-:Y:S05]  /*a070*/  BRA `(.L_x_166) ;  /* 0xffffffa800f87947 */ /* 0x000fea000383ffff */
.L_x_84:
[----:B------:R-:W-:Y:S07]  /*a080*/  MOV R0, UR21 ;  /* 0x0000001500007c02 */ /* 0x000fee0008000f00 */
.L_x_167:
[----:B-1----:R1:W3:Y:S02]  /*a090*/  SYNCS.PHASECHK.TRANS64.TRYWAIT P0, [R0+URZ+0x48], R9 ;  /* 0x00004809000075a7 */ /* 0x0022e400080011ff */
[----:B---3--:R-:W-:Y:S05]  /*a0a0*/  @!P0 NANOSLEEP.SYNCS 0x989680 ;  /* 0x009896800000895d */ /* 0x008fea0003900000 */
[----:B------:R-:W3:Y:S02]  /*a0b0*/  @!P0 SYNCS.PHASECHK.TRANS64 P0, [R0+URZ+0x48], R9 ;  /* 0x00004809000085a7 */ /* 0x000ee400080010ff */
[----:B---3--:R-:W-:Y:S05]  /*a0c0*/  @!P0 BRA `(.L_x_167) ;  /* 0xfffffffc00f08947 */ /* 0x008fea000383ffff */
[----:B------:R-:W-:Y:S05]  /*a0d0*/  BRA `(.L_x_168) ;  /* 0xffffffac00347947 */ /* 0x000fea000383ffff */
.L_x_85:
[----:B------:R-:W-:Y:S07]  /*a0e0*/  MOV R0, UR21 ;  /* 0x0000001500007c02 */ /* 0x000fee0008000f00 */
.L_x_169:
[----:B-1----:R1:W3:Y:S02]  /*a0f0*/  SYNCS.PHASECHK.TRANS64.TRYWAIT P0, [R0+URZ+0x50], R9 ;  /* 0x00005009000075a7 */ /* 0x0022e400080011ff */
[----:B---3--:R-:W-:Y:S05]  /*a100*/  @!P0 NANOSLEEP.SYNCS 0x989680 ;  /* 0x009896800000895d */ /* 0x008fea0003900000 */
[----:B------:R-:W3:Y:S02]  /*a110*/  @!P0 SYNCS.PHASECHK.TRANS64 P0, [R0+URZ+0x50], R9 ;  /* 0x00005009000085a7 */ /* 0x000ee400080010ff */
[----:B---3--:R-:W-:Y:S05]  /*a120*/  @!P0 BRA `(.L_x_169) ;  /* 0xfffffffc00f08947 */ /* 0x008fea000383ffff */
[----:B------:R-:W-:Y:S05]  /*a130*/  BRA `(.L_x_170) ;  /* 0xffffffac007c7947 */ /* 0x000fea000383ffff */
.L_x_86:
[----:B------:R-:W-:Y:S07]  /*a140*/  MOV R0, UR21 ;  /* 0x0000001500007c02 */ /* 0x000fee0008000f00 */
.L_x_171:
[----:B-1----:R1:W3:Y:S02]  /*a150*/  SYNCS.PHASECHK.TRANS64.TRYWAIT P0, [R0+URZ+0x58], R9 ;  /* 0x00005809000075a7 */ /* 0x0022e400080011ff */
[----:B---3--:R-:W-:Y:S05]  /*a160*/  @!P0 NANOSLEEP.SYNCS 0x989680 ;  /* 0x009896800000895d */ /* 0x008fea0003900000 */
[----:B------:R-:W3:Y:S02]  /*a170*/  @!P0 SYNCS.PHASECHK.TRANS64 P0, [R0+URZ+0x58], R9 ;  /* 0x00005809000085a7 */ /* 0x000ee400080010ff */
[----:B---3--:R-:W-:Y:S05]  /*a180*/  @!P0 BRA `(.L_x_171) ;  /* 0xfffffffc00f08947 */ /* 0x008fea000383ffff */
[----:B------:R-:W-:Y:S05]  /*a190*/  BRA `(.L_x_172) ;  /* 0xffffffac00c07947 */ /* 0x000fea000383ffff */
.L_x_88:
[----:B------:R-:W-:-:S07]  /*a1a0*/  MOV R0, UR21 ;  /* 0x0000001500007c02 */ /* 0x000fce0008000f00 */
.L_x_173:
[----:B-1----:R1:W4:Y:S02]  /*a1b0*/  SYNCS.PHASECHK.TRANS64.TRYWAIT P0, [R0+URZ+0x40], R3 ;  /* 0x00004003000075a7 */ /* 0x00232400080011ff */
[----:B----4-:R-:W-:Y:S05]  /*a1c0*/  @!P0 NANOSLEEP.SYNCS 0x989680 ;  /* 0x009896800000895d */ /* 0x010fea0003900000 */
[----:B------:R-:W4:Y:S02]  /*a1d0*/  @!P0 SYNCS.PHASECHK.TRANS64 P0, [R0+URZ+0x40], R3 ;  /* 0x00004003000085a7 */ /* 0x000f2400080010ff */
[----:B----4-:R-:W-:Y:S05]  /*a1e0*/  @!P0 BRA `(.L_x_173) ;  /* 0xfffffffc00f08947 */ /* 0x010fea000383ffff */
[----:B------:R-:W-:Y:S05]  /*a1f0*/  BRA `(.L_x_174) ;  /* 0xffffffb000347947 */ /* 0x000fea000383ffff */
.L_x_89:
[----:B-1----:R-:W-:-:S07]  /*a200*/  MOV R0, UR21 ;  /* 0x0000001500007c02 */ /* 0x002fce0008000f00 */
.L_x_175:
[----:B-1----:R1:W4:Y:S02]  /*a210*/  SYNCS.PHASECHK.TRANS64.TRYWAIT P0, [R0+URZ+0x48], R3 ;  /* 0x00004803000075a7 */ /* 0x00232400080011ff */
[----:B----4-:R-:W-:Y:S05]  /*a220*/  @!P0 NANOSLEEP.SYNCS 0x989680 ;  /* 0x009896800000895d */ /* 0x010fea0003900000 */
[----:B------:R-:W4:Y:S02]  /*a230*/  @!P0 SYNCS.PHASECHK.TRANS64 P0, [R0+URZ+0x48], R3 ;  /* 0x00004803000085a7 */ /* 0x000f2400080010ff */
[----:B----4-:R-:W-:Y:S05]  /*a240*/  @!P0 BRA `(.L_x_175) ;  /* 0xfffffffc00f08947 */ /* 0x010fea000383ffff */
[----:B------:R-:W-:Y:S05]  /*a250*/  BRA `(.L_x_176) ;  /* 0xffffffb000247947 */ /* 0x000fea000383ffff */
.L_x_90:
[----:B-1----:R-:W-:-:S07]  /*a260*/  MOV R0, UR21 ;  /* 0x0000001500007c02 */ /* 0x002fce0008000f00 */
.L_x_177:
[----:B-1----:R1:W4:Y:S02]  /*a270*/  SYNCS.PHASECHK.TRANS64.TRYWAIT P0, [R0+URZ+0x50], R3 ;  /* 0x00005003000075a7 */ /* 0x00232400080011ff */
[----:B----4-:R-:W-:Y:S05]  /*a280*/  @!P0 NANOSLEEP.SYNCS 0x989680 ;  /* 0x009896800000895d */ /* 0x010fea0003900000 */
[----:B------:R-:W4:Y:S02]  /*a290*/  @!P0 SYNCS.PHASECHK.TRANS64 P0, [R0+URZ+0x50], R3 ;  /* 0x00005003000085a7 */ /* 0x000f2400080010ff */
[----:B----4-:R-:W-:Y:S05]  /*a2a0*/  @!P0 BRA `(.L_x_177) ;  /* 0xfffffffc00f08947 */ /* 0x010fea000383ffff */
[----:B------:R-:W-:Y:S05]  /*a2b0*/  BRA `(.L_x_178) ;  /* 0xffffffb000147947 */ /* 0x000fea000383ffff */
.L_x_92:
[----:B-1----:R1:W2:Y:S02]  /*a2c0*/  SYNCS.PHASECHK.TRANS64.TRYWAIT P0, [R3+URZ+0x70], R0 ;  /* 0x00007000030075a7 */ /* 0x0022a400080011ff */
[----:B--2---:R-:W-:Y:S05]  /*a2d0*/  @!P0 NANOSLEEP.SYNCS 0x989680 ;  /* 0x009896800000895d */ /* 0x004fea0003900000 */
[----:B------:R-:W2:Y:S02]  /*a2e0*/  @!P0 SYNCS.PHASECHK.TRANS64 P0, [R3+URZ+0x70], R0 ;  /* 0x00007000030085a7 */ /* 0x000ea400080010ff */
[----:B--2---:R-:W-:Y:S05]  /*a2f0*/  @!P0 BRA `(.L_x_92) ;  /* 0xfffffffc00f08947 */ /* 0x004fea000383ffff */
[----:B------:R-:W-:Y:S05]  /*a300*/  BRA `(.L_x_179) ;  /* 0xffffffb000e47947 */ /* 0x000fea000383ffff */
.L_x_103:
[----:B-1----:R-:W-:Y:S04]  /*a310*/  MOV R0, UR44 ;  /* 0x0000002c00007c02 */ /* 0x002fe80008000f00 */
[----:B------:R1:W2:Y:S03]  /*a320*/  SYNCS.PHASECHK.TRANS64.TRYWAIT P1, [R0+URZ+0x20], R3 ;  /* 0x00002003000075a7 */ /* 0x0002a600080211ff */
[----:B--2---:R-:W-:Y:S05]  /*a330*/  @!P1 NANOSLEEP.SYNCS 0x989680 ;  /* 0x009896800000995d */ /* 0x004fea0003900000 */
[----:B------:R-:W2:Y:S02]  /*a340*/  @!P1 SYNCS.PHASECHK.TRANS64 P1, [R0+URZ+0x20], R3 ;  /* 0x00002003000095a7 */ /* 0x000ea400080210ff */
[----:B--2---:R-:W-:Y:S05]  /*a350*/  @!P1 BRA `(.L_x_103) ;  /* 0xfffffffc00ec9947 */ /* 0x004fea000383ffff */
[----:B------:R-:W-:Y:S05]  /*a360*/  BRA `(.L_x_102) ;  /* 0xffffffc000847947 */ /* 0x000fea000383ffff */
.L_x_105:
[----:B-1----:R1:W4:Y:S02]  /*a370*/  SYNCS.PHASECHK.TRANS64.TRYWAIT P0, [R99+URZ+0x90], R2 ;  /* 0x00009002630075a7 */ /* 0x00232400080011ff */
[----:B----4-:R-:W-:Y:S05]  /*a380*/  @!P0 NANOSLEEP.SYNCS 0x989680 ;  /* 0x009896800000895d */ /* 0x010fea0003900000 */
[----:B------:R-:W4:Y:S02]  /*a390*/  @!P0 SYNCS.PHASECHK.TRANS64 P0, [R99+URZ+0x90], R2 ;  /* 0x00009002630085a7 */ /* 0x000f2400080010ff */
[----:B----4-:R-:W-:Y:S05]  /*a3a0*/  @!P0 BRA `(.L_x_105) ;  /* 0xfffffffc00f08947 */ /* 0x010fea000383ffff */
[----:B------:R-:W-:Y:S05]  /*a3b0*/  BRA `(.L_x_104) ;  /* 0xffffffc000b07947 */ /* 0x000fea000383ffff */
.L_x_114:
[----:B--2---:R2:W3:Y:S02]  /*a3c0*/  SYNCS.PHASECHK.TRANS64.TRYWAIT P0, [R3+URZ+0x20], R0 ;  /* 0x00002000030075a7 */ /* 0x0044e400080011ff */
[----:B---3--:R-:W-:Y:S05]  /*a3d0*/  @!P0 NANOSLEEP.SYNCS 0x989680 ;  /* 0x009896800000895d */ /* 0x008fea0003900000 */
[----:B------:R-:W3:Y:S02]  /*a3e0*/  @!P0 SYNCS.PHASECHK.TRANS64 P0, [R3+URZ+0x20], R0 ;  /* 0x00002000030085a7 */ /* 0x000ee400080010ff */
[----:B---3--:R-:W-:Y:S05]  /*a3f0*/  @!P0 BRA `(.L_x_114) ;  /* 0xfffffffc00f08947 */ /* 0x008fea000383ffff */
[----:B------:R-:W-:Y:S05]  /*a400*/  BRA `(.L_x_113) ;  /* 0xffffffcc00947947 */ /* 0x000fea000383ffff */
.L_x_122:
[----:B--2---:R2:W3:Y:S02]  /*a410*/  SYNCS.PHASECHK.TRANS64.TRYWAIT P0, [R102+URZ+0x20], R5 ;  /* 0x00002005660075a7 */ /* 0x0044e400080011ff */
[----:B---3--:R-:W-:Y:S05]  /*a420*/  @!P0 NANOSLEEP.SYNCS 0x989680 ;  /* 0x009896800000895d */ /* 0x008fea0003900000 */
[----:B------:R-:W3:Y:S02]  /*a430*/  @!P0 SYNCS.PHASECHK.TRANS64 P0, [R102+URZ+0x20], R5 ;  /* 0x00002005660085a7 */ /* 0x000ee400080010ff */
[----:B---3--:R-:W-:Y:S05]  /*a440*/  @!P0 BRA `(.L_x_122) ;  /* 0xfffffffc00f08947 */ /* 0x008fea000383ffff */
[----:B------:R-:W-:Y:S05]  /*a450*/  BRA `(.L_x_121) ;  /* 0xffffffd8009c7947 */ /* 0x000fea000383ffff */
.L_x_130:
[----:B--2---:R2:W3:Y:S02]  /*a460*/  SYNCS.PHASECHK.TRANS64.TRYWAIT P0, [R103+URZ+0x20], R0 ;  /* 0x00002000670075a7 */ /* 0x0044e400080011ff */
[----:B---3--:R-:W-:Y:S05]  /*a470*/  @!P0 NANOSLEEP.SYNCS 0x989680 ;  /* 0x009896800000895d */ /* 0x008fea0003900000 */
[----:B------:R-:W3:Y:S02]  /*a480*/  @!P0 SYNCS.PHASECHK.TRANS64 P0, [R103+URZ+0x20], R0 ;  /* 0x00002000670085a7 */ /* 0x000ee400080010ff */
[----:B---3--:R-:W-:Y:S05]  /*a490*/  @!P0 BRA `(.L_x_130) ;  /* 0xfffffffc00f08947 */ /* 0x008fea000383ffff */
[----:B------:R-:W-:Y:S05]  /*a4a0*/  BRA `(.L_x_129) ;  /* 0xffffffe400a47947 */ /* 0x000fea000383ffff */
        .weak           $__internal_0_$__cuda_sm10x_tcgen05_guardrail_trap_col_being_dealloced_not_returned_by_alloc
        .type           $__internal_0_$__cuda_sm10x_tcgen05_guardrail_trap_col_being_dealloced_not_returned_by_alloc,@function
        .size           $__internal_0_$__cuda_sm10x_tcgen05_guardrail_trap_col_being_dealloced_not_returned_by_alloc,($__internal_1_$__cuda_sm10x_tcgen05_guardrail_trap_phase_invalid_during_alloc - $__internal_0_$__cuda_sm10x_tcgen05_guardrail_trap_col_being_dealloced_not_returned_by_alloc)
$__internal_0_$__cuda_sm10x_tcgen05_guardrail_trap_col_being_dealloced_not_returned_by_alloc:
[----:B------:R-:W-:Y:S05]  /*a4b0*/  BPT.TRAP 0x1 ;  /* 0x000000040000795c */ /* 0x000fea0000300000 */
[----:B------:R-:W-:-:S04]  /*a4c0*/  HFMA2 R3, -RZ, RZ, 0, 0 ;  /* 0x00000000ff037431 */ /* 0x000fc800000001ff */
[----:B------:R-:W-:Y:S05]  /*a4d0*/  RET.REL.NODEC R2 `(_ZN7cutlass13device_kernelINS_4gemm6kernel13GemmUniversalIN4cute5tupleIJiiiiEEENS1_10collective13CollectiveMmaINS1_35MainloopSm100TmaUmmaWarpSpecializedILi2ELi2ELi4ENS5_IJNS4_1CILi2EEESB_NSA_ILi1EEEEEEEENS5_IJNSA_ILi64EEENSA_ILi256EEENSA_ILi128EEEEEENS_6half_tENS5_IJlSC_lEEESJ_SK_NS4_8TiledMMAINS4_8MMA_AtomIJNS4_20SM100_MMA_F16BF16_SSISJ_SJ_fLi64ELi256ELNS4_4UMMA5MajorE0ELSP_0ELNSO_7ScaleInE0ELSQ_0EEEEEENS4_6LayoutINS5_IJSC_SC_SC_EEENS5_IJNSA_ILi0EEESV_SV_EEEEENS5_IJNS4_10UnderscoreESY_SY_EEEEENS4_23SM90_TMA_LOAD_MULTICASTENS4_14ComposedLayoutINS4_7SwizzleILi3ELi4ELi3EEENS4_18smem_ptr_flag_bitsILi16EEENST_INS5_IJNSA_ILi8EEESF_EEENS5_IJSF_SC_EEEEEEEvNS4_8identityES11_S1B_vS1C_EENS_8epilogue10collective18CollectiveEpilogueINS1E_23Sm100TmaWarpSpecializedILi4ELi2ELi32ELb1ELb0EEEJSI_NS5_IJNST_ISF_SC_EES1J_EEESJ_SK_SJ_SK_NS1E_6fusion15FusionCallbacksIS1I_NS1L_17LinearCombinationISJ_fSJ_fLNS_15FloatRoundStyleE2EEESI_S1K_JEEENS4_5SM1004TMEM4LOAD26SM100_TMEM_LOAD_16dp256b8xENS4_13SM90_TMA_LOADES1B_NS4_17SM75_U32x4_LDSM_NENS4_14SM90_TMA_STOREES1B_NS4_17SM90_U32x4_STSM_NENS4_39AutoVectorizingCopyWithAssumedAlignmentILi128EEEEEEvvEEEEvNT_6ParamsE) ;  /* 0xffffff5802c87950 */ /* 0x000fea0003c3ffff */
        .weak           $__internal_1_$__cuda_sm10x_tcgen05_guardrail_trap_phase_invalid_during_alloc
        .type           $__internal_1_$__cuda_sm10x_tcgen05_guardrail_trap_phase_invalid_during_alloc,@function
        .size           $__internal_1_$__cuda_sm10x_tcgen05_guardrail_trap_phase_invalid_during_alloc,($__internal_2_$__cuda_sm10x_tcgen05_guardrail_trap_unallocated_columns_being_dealloced - $__internal_1_$__cuda_sm10x_tcgen05_guardrail_trap_phase_invalid_during_alloc)
$__internal_1_$__cuda_sm10x_tcgen05_guardrail_trap_phase_invalid_during_alloc:
[----:B------:R-:W-:Y:S05]  /*a4e0*/  BPT.TRAP 0x1 ;  /* 0x000000040000795c */ /* 0x000fea0000300000 */
[----:B------:R-:W-:-:S04]  /*a4f0*/  MOV R5, 0x0 ;  /* 0x0000000000057802 */ /* 0x000fc80000000f00 */
[----:B------:R-:W-:Y:S05]  /*a500*/  RET.REL.NODEC R4 `(_ZN7cutlass13device_kernelINS_4gemm6kernel13GemmUniversalIN4cute5tupleIJiiiiEEENS1_10collective13CollectiveMmaINS1_35MainloopSm100TmaUmmaWarpSpecializedILi2ELi2ELi4ENS5_IJNS4_1CILi2EEESB_NSA_ILi1EEEEEEEENS5_IJNSA_ILi64EEENSA_ILi256EEENSA_ILi128EEEEEENS_6half_tENS5_IJlSC_lEEESJ_SK_NS4_8TiledMMAINS4_8MMA_AtomIJNS4_20SM100_MMA_F16BF16_SSISJ_SJ_fLi64ELi256ELNS4_4UMMA5MajorE0ELSP_0ELNSO_7ScaleInE0ELSQ_0EEEEEENS4_6LayoutINS5_IJSC_SC_SC_EEENS5_IJNSA_ILi0EEESV_SV_EEEEENS5_IJNS4_10UnderscoreESY_SY_EEEEENS4_23SM90_TMA_LOAD_MULTICASTENS4_14ComposedLayoutINS4_7SwizzleILi3ELi4ELi3EEENS4_18smem_ptr_flag_bitsILi16EEENST_INS5_IJNSA_ILi8EEESF_EEENS5_IJSF_SC_EEEEEEEvNS4_8identityES11_S1B_vS1C_EENS_8epilogue10collective18CollectiveEpilogueINS1E_23Sm100TmaWarpSpecializedILi4ELi2ELi32ELb1ELb0EEEJSI_NS5_IJNST_ISF_SC_EES1J_EEESJ_SK_SJ_SK_NS1E_6fusion15FusionCallbacksIS1I_NS1L_17LinearCombinationISJ_fSJ_fLNS_15FloatRoundStyleE2EEESI_S1K_JEEENS4_5SM1004TMEM4LOAD26SM100_TMEM_LOAD_16dp256b8xENS4_13SM90_TMA_LOADES1B_NS4_17SM75_U32x4_LDSM_NENS4_14SM90_TMA_STOREES1B_NS4_17SM90_U32x4_STSM_NENS4_39AutoVectorizingCopyWithAssumedAlignmentILi128EEEEEEvvEEEEvNT_6ParamsE) ;  /* 0xffffff5804bc7950 */ /* 0x000fea0003c3ffff */
        .weak           $__internal_2_$__cuda_sm10x_tcgen05_guardrail_trap_unallocated_columns_being_dealloced
        .type           $__internal_2_$__cuda_sm10x_tcgen05_guardrail_trap_unallocated_columns_being_dealloced,@function
        .size           $__internal_2_$__cuda_sm10x_tcgen05_guardrail_trap_unallocated_columns_being_dealloced,(.L_x_181 - $__internal_2_$__cuda_sm10x_tcgen05_guardrail_trap_unallocated_columns_being_dealloced)
$__internal_2_$__cuda_sm10x_tcgen05_guardrail_trap_unallocated_columns_being_dealloced:
[----:B------:R-:W-:Y:S05]  /*a510*/  BPT.TRAP 0x1 ;  /* 0x000000040000795c */ /* 0x000fea0000300000 */
[----:B------:R-:W-:-:S04]  /*a520*/  HFMA2 R3, -RZ, RZ, 0, 0 ;  /* 0x00000000ff037431 */ /* 0x000fc800000001ff */
[----:B------:R-:W-:Y:S05]  /*a530*/  RET.REL.NODEC R2 `(_ZN7cutlass13device_kernelINS_4gemm6kernel13GemmUniversalIN4cute5tupleIJiiiiEEENS1_10collective13CollectiveMmaINS1_35MainloopSm100TmaUmmaWarpSpecializedILi2ELi2ELi4ENS5_IJNS4_1CILi2EEESB_NSA_ILi1EEEEEEEENS5_IJNSA_ILi64EEENSA_ILi256EEENSA_ILi128EEEEEENS_6half_tENS5_IJlSC_lEEESJ_SK_NS4_8TiledMMAINS4_8MMA_AtomIJNS4_20SM100_MMA_F16BF16_SSISJ_SJ_fLi64ELi256ELNS4_4UMMA5MajorE0ELSP_0ELNSO_7ScaleInE0ELSQ_0EEEEEENS4_6LayoutINS5_IJSC_SC_SC_EEENS5_IJNSA_ILi0EEESV_SV_EEEEENS5_IJNS4_10UnderscoreESY_SY_EEEEENS4_23SM90_TMA_LOAD_MULTICASTENS4_14ComposedLayoutINS4_7SwizzleILi3ELi4ELi3EEENS4_18smem_ptr_flag_bitsILi16EEENST_INS5_IJNSA_ILi8EEESF_EEENS5_IJSF_SC_EEEEEEEvNS4_8identityES11_S1B_vS1C_EENS_8epilogue10collective18CollectiveEpilogueINS1E_23Sm100TmaWarpSpecializedILi4ELi2ELi32ELb1ELb0EEEJSI_NS5_IJNST_ISF_SC_EES1J_EEESJ_SK_SJ_SK_NS1E_6fusion15FusionCallbacksIS1I_NS1L_17LinearCombinationISJ_fSJ_fLNS_15FloatRoundStyleE2EEESI_S1K_JEEENS4_5SM1004TMEM4LOAD26SM100_TMEM_LOAD_16dp256b8xENS4_13SM90_TMA_LOADES1B_NS4_17SM75_U32x4_LDSM_NENS4_14SM90_TMA_STOREES1B_NS4_17SM90_U32x4_STSM_NENS4_39AutoVectorizingCopyWithAssumedAlignmentILi128EEEEEEvvEEEEvNT_6ParamsE) ;  /* 0xffffff5802b07950 */ /* 0x000fea0003c3ffff */
.L_x_180:
[----:B------:R-:W-:-:S00]  /*a540*/  BRA `(.L_x_180) ;  /* 0xfffffffc00fc7947 */ /* 0x000fc0000383ffff */
[----:B------:R-:W-:-:S00]  /*a550*/  NOP ;  /* 0x0000000000007918 */ /* 0x000fc00000000000 */
        /* <DEDUP_REMOVED lines=10> */
.L_x_181:


//--------------------- .nv.global.init           --------------------------
	.section	.nv.global.init,"aw",@progbits
.nv.global.init:
	.type		$str$27,@object
	.size		$str$27,($str$28 - $str$27)
$str$27:
        /*0000*/ 	.byte	0x28, 0x61, 0x64, 0x64, 0x72, 0x65, 0x73, 0x73, 0x20, 0x26, 0x20, 0x6d, 0x61, 0x73, 0x6b, 0x29
        /*0010*/ 	.byte	0x20, 0x3d, 0x3d, 0x20, 0x30, 0x00
	.type		$str$28,@object
	.size		$str$28,($str$26 - $str$28)
$str$28:
        /*0016*/ 	.byte	0x2f, 0x74, 0x6d, 0x70, 0x2f, 0x63, 0x75, 0x74, 0x6c, 0x61, 0x73, 0x73, 0x5f, 0x73, 0x77, 0x65
        /*0026*/ 	.byte	0x65, 0x70, 0x5f, 0x73, 0x72, 0x63, 0x2f, 0x69, 0x6e, 0x63, 0x6c, 0x75, 0x64, 0x65, 0x2f, 0x63
        /*0036*/ 	.byte	0x75, 0x74, 0x65, 0x2f, 0x70, 0x6f, 0x69, 0x6e, 0x74, 0x65, 0x72, 0x5f, 0x66, 0x6c, 0x61, 0x67
        /*0046*/ 	.byte	0x67, 0x65, 0x64, 0x2e, 0x68, 0x70, 0x70, 0x00
	.type		$str$26,@object
	.size		$str$26,($str$25 - $str$26)
$str$26:
        /*004e*/ 	.byte	0x2f, 0x74, 0x6d, 0x70, 0x2f, 0x63, 0x75, 0x74, 0x6c, 0x61, 0x73, 0x73, 0x5f, 0x73, 0x77, 0x65
        /*005e*/ 	.byte	0x65, 0x70, 0x5f, 0x73, 0x72, 0x63, 0x2f, 0x69, 0x6e, 0x63, 0x6c, 0x75, 0x64, 0x65, 0x2f, 0x63
        /*006e*/ 	.byte	0x75, 0x74, 0x65, 0x2f, 0x61, 0x74, 0x6f, 0x6d, 0x2f, 0x63, 0x6f, 0x70, 0x79, 0x5f, 0x74, 0x72
        /*007e*/ 	.byte	0x61, 0x69, 0x74, 0x73, 0x5f, 0x73, 0x6d, 0x31, 0x30, 0x30, 0x2e, 0x68, 0x70, 0x70, 0x00
	.type		$str$25,@object
	.size		$str$25,(__unnamed_1 - $str$25)
$str$25:
        /*008d*/ 	.byte	0x28, 0x28, 0x75, 0x69, 0x6e, 0x74, 0x33, 0x32, 0x5f, 0x74, 0x28, 0x74, 0x68, 0x72, 0x65, 0x61
        /*009d*/ 	.byte	0x64, 0x49, 0x64, 0x78, 0x2e, 0x78, 0x29, 0x20, 0x2f, 0x20, 0x33, 0x32, 0x29, 0x20, 0x25, 0x20
        /*00ad*/ 	.byte	0x34, 0x29, 0x20, 0x3d, 0x3d, 0x20, 0x28, 0x28, 0x28, 0x74, 0x6d, 0x65, 0x6d, 0x5f, 0x61, 0x64
        /*00bd*/ 	.byte	0x64, 0x72, 0x20, 0x3e, 0x3e, 0x20, 0x31, 0x36, 0x29, 0x20, 0x2f, 0x20, 0x33, 0x32, 0x29, 0x20
        /*00cd*/ 	.byte	0x25, 0x20, 0x34, 0x29, 0x00
	.type		__unnamed_1,@object
	.size		__unnamed_1,(__unnamed_2 - __unnamed_1)
__unnamed_1:
        /*00d2*/ 	.byte	0x61, 0x75, 0x74, 0x6f, 0x20, 0x63, 0x75, 0x74, 0x65, 0x3a, 0x3a, 0x61, 0x73, 0x5f, 0x70, 0x6f
        /* <DEDUP_REMOVED lines=24> */
        /*0262*/ 	.byte	0x3e, 0x3e, 0x3e, 0x5d, 0x00
	.type		__unnamed_2,@object
	.size		__unnamed_2,(.L_2 - __unnamed_2)
__unnamed_2:
        /* <DEDUP_REMOVED lines=46> */
        /*0547*/ 	.byte	0x75, 0x74, 0x65, 0x3a, 0x3a, 0x43, 0x3c, 0x30, 0x3e, 0x3e, 0x3e, 0x3e, 0x5d, 0x00
.L_2:


//--------------------- .nv.shared._ZN7cutlass13device_kernelINS_4gemm6kernel13GemmUniversalIN4cute5tupleIJiiiiEEENS1_10collective13CollectiveMmaINS1_35MainloopSm100TmaUmmaWarpSpecializedILi2ELi2ELi4ENS5_IJNS4_1CILi2EEESB_NSA_ILi1EEEEEEEENS5_IJNSA_ILi64EEENSA_ILi256EEENSA_ILi128EEEEEENS_6half_tENS5_IJlSC_lEEESJ_SK_NS4_8TiledMMAINS4_8MMA_AtomIJNS4_20SM100_MMA_F16BF16_SSISJ_SJ_fLi64ELi256ELNS4_4UMMA5MajorE0ELSP_0ELNSO_7ScaleInE0ELSQ_0EEEEEENS4_6LayoutINS5_IJSC_SC_SC_EEENS5_IJNSA_ILi0EEESV_SV_EEEEENS5_IJNS4_10UnderscoreESY_SY_EEEEENS4_23SM90_TMA_LOAD_MULTICASTENS4_14ComposedLayoutINS4_7SwizzleILi3ELi4ELi3EEENS4_18smem_ptr_flag_bitsILi16EEENST_INS5_IJNSA_ILi8EEESF_EEENS5_IJSF_SC_EEEEEEEvNS4_8identityES11_S1B_vS1C_EENS_8epilogue10collective18CollectiveEpilogueINS1E_23Sm100TmaWarpSpecializedILi4ELi2ELi32ELb1ELb0EEEJSI_NS5_IJNST_ISF_SC_EES1J_EEESJ_SK_SJ_SK_NS1E_6fusion15FusionCallbacksIS1I_NS1L_17LinearCombinationISJ_fSJ_fLNS_15FloatRoundStyleE2EEESI_S1K_JEEENS4_5SM1004TMEM4LOAD26SM100_TMEM_LOAD_16dp256b8xENS4_13SM90_TMA_LOADES1B_NS4_17SM75_U32x4_LDSM_NENS4_14SM90_TMA_STOREES1B_NS4_17SM90_U32x4_STSM_NENS4_39AutoVectorizingCopyWithAssumedAlignmentILi128EEEEEEvvEEEEvNT_6ParamsE --------------------------
	.section	.nv.shared._ZN7cutlass13device_kernelINS_4gemm6kernel13GemmUniversalIN4cute5tupleIJiiiiEEENS1_10collective13CollectiveMmaINS1_35MainloopSm100TmaUmmaWarpSpecializedILi2ELi2ELi4ENS5_IJNS4_1CILi2EEESB_NSA_ILi1EEEEEEEENS5_IJNSA_ILi64EEENSA_ILi256EEENSA_ILi128EEEEEENS_6half_tENS5_IJlSC_lEEESJ_SK_NS4_8TiledMMAINS4_8MMA_AtomIJNS4_20SM100_MMA_F16BF16_SSISJ_SJ_fLi64ELi256ELNS4_4UMMA5MajorE0ELSP_0ELNSO_7ScaleInE0ELSQ_0EEEEEENS4_6LayoutINS5_IJSC_SC_SC_EEENS5_IJNSA_ILi0EEESV_SV_EEEEENS5_IJNS4_10UnderscoreESY_SY_EEEEENS4_23SM90_TMA_LOAD_MULTICASTENS4_14ComposedLayoutINS4_7SwizzleILi3ELi4ELi3EEENS4_18smem_ptr_flag_bitsILi16EEENST_INS5_IJNSA_ILi8EEESF_EEENS5_IJSF_SC_EEEEEEEvNS4_8identityES11_S1B_vS1C_EENS_8epilogue10collective18CollectiveEpilogueINS1E_23Sm100TmaWarpSpecializedILi4ELi2ELi32ELb1ELb0EEEJSI_NS5_IJNST_ISF_SC_EES1J_EEESJ_SK_SJ_SK_NS1E_6fusion15FusionCallbacksIS1I_NS1L_17LinearCombinationISJ_fSJ_fLNS_15FloatRoundStyleE2EEESI_S1K_JEEENS4_5SM1004TMEM4LOAD26SM100_TMEM_LOAD_16dp256b8xENS4_13SM90_TMA_LOADES1B_NS4_17SM75_U32x4_LDSM_NENS4_14SM90_TMA_STOREES1B_NS4_17SM90_U32x4_STSM_NENS4_39AutoVectorizingCopyWithAssumedAlignmentILi128EEEEEEvvEEEEvNT_6ParamsE,"aw",@nobits
	.sectionflags	@""
	.align	16
	.zero		1024


//--------------------- .nv.shared.reserved.0     --------------------------
	.section	.nv.shared.reserved.0,"aw",@nobits
	.weak		__nv_reservedSMEM_offset_0_alias
	.size		__nv_reservedSMEM_offset_0_alias, 0, 64
	.other		__nv_reservedSMEM_offset_0_alias,@"STO_CUDA_RESERVED_SHARED STV_DEFAULT"
__nv_reservedSMEM_offset_0_alias:
	.zero		0
.nv.shared.reserved.0:
	.zero		64
	.weak		__nv_reservedSMEM_tcgen05_partition
	.type		__nv_reservedSMEM_tcgen05_partition,@object
	.size		__nv_reservedSMEM_tcgen05_partition,(.L_0 - __nv_reservedSMEM_tcgen05_partition)
__nv_reservedSMEM_tcgen05_partition:
	.zero		32
.L_0:


//--------------------- .nv.global                --------------------------
	.section	.nv.global,"aw",@nobits
.nv.global:
	.type		_ZN40_INTERNAL_41b633cb_4_k_cu_7743caa2_349074cute1_E,@object
	.size		_ZN40_INTERNAL_41b633cb_4_k_cu_7743caa2_349074cute1_E,(_ZN40_INTERNAL_41b633cb_4_k_cu_7743caa2_349074cuda3std3__45__cpo6cbeginE - _ZN40_INTERNAL_41b633cb_4_k_cu_7743caa2_349074cute1_E)
_ZN40_INTERNAL_41b633cb_4_k_cu_7743caa2_349074cute1_E:
	.zero		1
	.type		_ZN40_INTERNAL_41b633cb_4_k_cu_7743caa2_349074cuda3std3__45__cpo6cbeginE,@object
	.size		_ZN40_INTERNAL_41b633cb_4_k_cu_7743caa2_349074cuda3std3__45__cpo6cbeginE,(_ZN40_INTERNAL_41b633cb_4_k_cu_7743caa2_349074cuda3std3__48in_placeE - _ZN40_INTERNAL_41b633cb_4_k_cu_7743caa2_349074cuda3std3__45__cpo6cbeginE)
_ZN40_INTERNAL_41b633cb_4_k_cu_7743caa2_349074cuda3std3__45__cpo6cbeginE:
	.zero		1
	.type		_ZN40_INTERNAL_41b633cb_4_k_cu_7743caa2_349074cuda3std3__48in_placeE,@object
	.size		_ZN40_INTERNAL_41b633cb_4_k_cu_7743caa2_349074cuda3std3__48in_placeE,(_ZN40_INTERNAL_41b633cb_4_k_cu_7743caa2_349074cuda3std6ranges3__45__cpo9iter_moveE - _ZN40_INTERNAL_41b633cb_4_k_cu_7743caa2_349074cuda3std3__48in_placeE)
_ZN40_INTERNAL_41b633cb_4_k_cu_7743caa2_349074cuda3std3__48in_placeE:
	.zero		1
	.type		_ZN40_INTERNAL_41b633cb_4_k_cu_7743caa2_349074cuda3std6ranges3__45__cpo9iter_moveE,@object
	.size		_ZN40_INTERNAL_41b633cb_4_k_cu_7743caa2_349074cuda3std6ranges3__45__cpo9iter_moveE,(_ZN40_INTERNAL_41b633cb_4_k_cu_7743caa2_349074cuda3std3__45__cpo5beginE - _ZN40_INTERNAL_41b633cb_4_k_cu_7743caa2_349074cuda3std6ranges3__45__cpo9iter_moveE)
_ZN40_INTERNAL_41b633cb_4_k_cu_7743caa2_349074cuda3std6ranges3__45__cpo9iter_moveE:
	.zero		1
	.type		_ZN40_INTERNAL_41b633cb_4_k_cu_7743caa2_349074cuda3std3__45__cpo5beginE,@object
	.size		_ZN40_INTERNAL_41b633cb_4_k_cu_7743caa2_349074cuda3std3__45__cpo5beginE,(_ZN40_INTERNAL_41b633cb_4_k_cu_7743caa2_349074cuda3std3__442_GLOBAL__N__41b633cb_4_k_cu_7743caa2_349076ignoreE - _ZN40_INTERNAL_41b633cb_4_k_cu_7743caa2_349074cuda3std3__45__cpo5beginE)
_ZN40_INTERNAL_41b633cb_4_k_cu_7743caa2_349074cuda3std3__45__cpo5beginE:
	.zero		1
	.type		_ZN40_INTERNAL_41b633cb_4_k_cu_7743caa2_349074cuda3std3__442_GLOBAL__N__41b633cb_4_k_cu_7743caa2_349076ignoreE,@object
	.size		_ZN40_INTERNAL_41b633cb_4_k_cu_7743caa2_349074cuda3std3__442_GLOBAL__N__41b633cb_4_k_cu_7743caa2_349076ignoreE,(_ZN40_INTERNAL_41b633cb_4_k_cu_7743caa2_349074cute7productE - _ZN40_INTERNAL_41b633cb_4_k_cu_7743caa2_349074cuda3std3__442_GLOBAL__N__41b633cb_4_k_cu_7743caa2_349076ignoreE)
_ZN40_INTERNAL_41b633cb_4_k_cu_7743caa2_349074cuda3std3__442_GLOBAL__N__41b633cb_4_k_cu_7743caa2_349076ignoreE:
	.zero		1
	.type		_ZN40_INTERNAL_41b633cb_4_k_cu_7743caa2_349074cute7productE,@object
	.size		_ZN40_INTERNAL_41b633cb_4_k_cu_7743caa2_349074cute7productE,(_ZN40_INTERNAL_41b633cb_4_k_cu_7743caa2_349074cuda3std3__45__cpo3endE - _ZN40_INTERNAL_41b633cb_4_k_cu_7743caa2_349074cute7productE)
_ZN40_INTERNAL_41b633cb_4_k_cu_7743caa2_349074cute7productE:
	.zero		1
	.type		_ZN40_INTERNAL_41b633cb_4_k_cu_7743caa2_349074cuda3std3__45__cpo3endE,@object
	.size		_ZN40_INTERNAL_41b633cb_4_k_cu_7743caa2_349074cuda3std3__45__cpo3endE,(_ZN40_INTERNAL_41b633cb_4_k_cu_7743caa2_349074cuda3std3__419piecewise_constructE - _ZN40_INTERNAL_41b633cb_4_k_cu_7743caa2_349074cuda3std3__45__cpo3endE)
_ZN40_INTERNAL_41b633cb_4_k_cu_7743caa2_349074cuda3std3__45__cpo3endE:
	.zero		1
	.type		_ZN40_INTERNAL_41b633cb_4_k_cu_7743caa2_349074cuda3std3__419piecewise_constructE,@object
	.size		_ZN40_INTERNAL_41b633cb_4_k_cu_7743caa2_349074cuda3std3__419piecewise_constructE,(_ZN40_INTERNAL_41b633cb_4_k_cu_7743caa2_349074cuda3std3__45__cpo4cendE - _ZN40_INTERNAL_41b633cb_4_k_cu_7743caa2_349074cuda3std3__419piecewise_constructE)
_ZN40_INTERNAL_41b633cb_4_k_cu_7743caa2_349074cuda3std3__419piecewise_constructE:
	.zero		1
	.type		_ZN40_INTERNAL_41b633cb_4_k_cu_7743caa2_349074cuda3std3__45__cpo4cendE,@object
	.size		_ZN40_INTERNAL_41b633cb_4_k_cu_7743caa2_349074cuda3std3__45__cpo4cendE,(_ZN40_INTERNAL_41b633cb_4_k_cu_7743caa2_349074cuda3std6ranges3__45__cpo4swapE - _ZN40_INTERNAL_41b633cb_4_k_cu_7743caa2_349074cuda3std3__45__cpo4cendE)
_ZN40_INTERNAL_41b633cb_4_k_cu_7743caa2_349074cuda3std3__45__cpo4cendE:
	.zero		1
	.type		_ZN40_INTERNAL_41b633cb_4_k_cu_7743caa2_349074cuda3std6ranges3__45__cpo4swapE,@object
	.size		_ZN40_INTERNAL_41b633cb_4_k_cu_7743caa2_349074cuda3std6ranges3__45__cpo4swapE,(.L_10 - _ZN40_INTERNAL_41b633cb_4_k_cu_7743caa2_349074cuda3std6ranges3__45__cpo4swapE)
_ZN40_INTERNAL_41b633cb_4_k_cu_7743caa2_349074cuda3std6ranges3__45__cpo4swapE:
	.zero		1
.L_10:


//--------------------- .nv.constant0._ZN7cutlass13device_kernelINS_4gemm6kernel13GemmUniversalIN4cute5tupleIJiiiiEEENS1_10collective13CollectiveMmaINS1_35MainloopSm100TmaUmmaWarpSpecializedILi2ELi2ELi4ENS5_IJNS4_1CILi2EEESB_NSA_ILi1EEEEEEEENS5_IJNSA_ILi64EEENSA_ILi256EEENSA_ILi128EEEEEENS_6half_tENS5_IJlSC_lEEESJ_SK_NS4_8TiledMMAINS4_8MMA_AtomIJNS4_20SM100_MMA_F16BF16_SSISJ_SJ_fLi64ELi256ELNS4_4UMMA5MajorE0ELSP_0ELNSO_7ScaleInE0ELSQ_0EEEEEENS4_6LayoutINS5_IJSC_SC_SC_EEENS5_IJNSA_ILi0EEESV_SV_EEEEENS5_IJNS4_10UnderscoreESY_SY_EEEEENS4_23SM90_TMA_LOAD_MULTICASTENS4_14ComposedLayoutINS4_7SwizzleILi3ELi4ELi3EEENS4_18smem_ptr_flag_bitsILi16EEENST_INS5_IJNSA_ILi8EEESF_EEENS5_IJSF_SC_EEEEEEEvNS4_8identityES11_S1B_vS1C_EENS_8epilogue10collective18CollectiveEpilogueINS1E_23Sm100TmaWarpSpecializedILi4ELi2ELi32ELb1ELb0EEEJSI_NS5_IJNST_ISF_SC_EES1J_EEESJ_SK_SJ_SK_NS1E_6fusion15FusionCallbacksIS1I_NS1L_17LinearCombinationISJ_fSJ_fLNS_15FloatRoundStyleE2EEESI_S1K_JEEENS4_5SM1004TMEM4LOAD26SM100_TMEM_LOAD_16dp256b8xENS4_13SM90_TMA_LOADES1B_NS4_17SM75_U32x4_LDSM_NENS4_14SM90_TMA_STOREES1B_NS4_17SM90_U32x4_STSM_NENS4_39AutoVectorizingCopyWithAssumedAlignmentILi128EEEEEEvvEEEEvNT_6ParamsE --------------------------
	.section	.nv.constant0._ZN7cutlass13device_kernelINS_4gemm6kernel13GemmUniversalIN4cute5tupleIJiiiiEEENS1_10collective13CollectiveMmaINS1_35MainloopSm100TmaUmmaWarpSpecializedILi2ELi2ELi4ENS5_IJNS4_1CILi2EEESB_NSA_ILi1EEEEEEEENS5_IJNSA_ILi64EEENSA_ILi256EEENSA_ILi128EEEEEENS_6half_tENS5_IJlSC_lEEESJ_SK_NS4_8TiledMMAINS4_8MMA_AtomIJNS4_20SM100_MMA_F16BF16_SSISJ_SJ_fLi64ELi256ELNS4_4UMMA5MajorE0ELSP_0ELNSO_7ScaleInE0ELSQ_0EEEEEENS4_6LayoutINS5_IJSC_SC_SC_EEENS5_IJNSA_ILi0EEESV_SV_EEEEENS5_IJNS4_10UnderscoreESY_SY_EEEEENS4_23SM90_TMA_LOAD_MULTICASTENS4_14ComposedLayoutINS4_7SwizzleILi3ELi4ELi3EEENS4_18smem_ptr_flag_bitsILi16EEENST_INS5_IJNSA_ILi8EEESF_EEENS5_IJSF_SC_EEEEEEEvNS4_8identityES11_S1B_vS1C_EENS_8epilogue10collective18CollectiveEpilogueINS1E_23Sm100TmaWarpSpecializedILi4ELi2ELi32ELb1ELb0EEEJSI_NS5_IJNST_ISF_SC_EES1J_EEESJ_SK_SJ_SK_NS1E_6fusion15FusionCallbacksIS1I_NS1L_17LinearCombinationISJ_fSJ_fLNS_15FloatRoundStyleE2EEESI_S1K_JEEENS4_5SM1004TMEM4LOAD26SM100_TMEM_LOAD_16dp256b8xENS4_13SM90_TMA_LOADES1B_NS4_17SM75_U32x4_LDSM_NENS4_14SM90_TMA_STOREES1B_NS4_17SM90_U32x4_STSM_NENS4_39AutoVectorizingCopyWithAssumedAlignmentILi128EEEEEEvvEEEEvNT_6ParamsE,"a",@progbits
	.sectionflags	@""
	.align	4
.nv.constant0._ZN7cutlass13device_kernelINS_4gemm6kernel13GemmUniversalIN4cute5tupleIJiiiiEEENS1_10collective13CollectiveMmaINS1_35MainloopSm100TmaUmmaWarpSpecializedILi2ELi2ELi4ENS5_IJNS4_1CILi2EEESB_NSA_ILi1EEEEEEEENS5_IJNSA_ILi64EEENSA_ILi256EEENSA_ILi128EEEEEENS_6half_tENS5_IJlSC_lEEESJ_SK_NS4_8TiledMMAINS4_8MMA_AtomIJNS4_20SM100_MMA_F16BF16_SSISJ_SJ_fLi64ELi256ELNS4_4UMMA5MajorE0ELSP_0ELNSO_7ScaleInE0ELSQ_0EEEEEENS4_6LayoutINS5_IJSC_SC_SC_EEENS5_IJNSA_ILi0EEESV_SV_EEEEENS5_IJNS4_10UnderscoreESY_SY_EEEEENS4_23SM90_TMA_LOAD_MULTICASTENS4_14ComposedLayoutINS4_7SwizzleILi3ELi4ELi3EEENS4_18smem_ptr_flag_bitsILi16EEENST_INS5_IJNSA_ILi8EEESF_EEENS5_IJSF_SC_EEEEEEEvNS4_8identityES11_S1B_vS1C_EENS_8epilogue10collective18CollectiveEpilogueINS1E_23Sm100TmaWarpSpecializedILi4ELi2ELi32ELb1ELb0EEEJSI_NS5_IJNST_ISF_SC_EES1J_EEESJ_SK_SJ_SK_NS1E_6fusion15FusionCallbacksIS1I_NS1L_17LinearCombinationISJ_fSJ_fLNS_15FloatRoundStyleE2EEESI_S1K_JEEENS4_5SM1004TMEM4LOAD26SM100_TMEM_LOAD_16dp256b8xENS4_13SM90_TMA_LOADES1B_NS4_17SM75_U32x4_LDSM_NENS4_14SM90_TMA_STOREES1B_NS4_17SM90_U32x4_STSM_NENS4_39AutoVectorizingCopyWithAssumedAlignmentILi128EEEEEEvvEEEEvNT_6ParamsE:
	.zero		2944


//--------------------- SYMBOLS --------------------------

	.type		.nv.reservedSmem.offset0,@object
	.size		.nv.reservedSmem.offset0,0x4
	.type		.nv.reservedSmem.cap,@object
	.size		.nv.reservedSmem.cap,0x4
	.type		__assertfail,@function
